//
// Generated by NVIDIA NVVM Compiler
//
// Compiler Build ID: CL-36424714
// Cuda compilation tools, release 13.0, V13.0.88
// Based on NVVM 20.0.0
//

.version 9.0
.target sm_100
.address_size 64

	// .globl	_Z20EncontraMenorAresta1P6arestaPfPiii

.visible .entry _Z20EncontraMenorAresta1P6arestaPfPiii(
	.param .u64 .ptr .align 1 _Z20EncontraMenorAresta1P6arestaPfPiii_param_0,
	.param .u64 .ptr .align 1 _Z20EncontraMenorAresta1P6arestaPfPiii_param_1,
	.param .u64 .ptr .align 1 _Z20EncontraMenorAresta1P6arestaPfPiii_param_2,
	.param .u32 _Z20EncontraMenorAresta1P6arestaPfPiii_param_3,
	.param .u32 _Z20EncontraMenorAresta1P6arestaPfPiii_param_4
)
{
	.reg .pred 	%p<20>;
	.reg .b32 	%r<17>;
	.reg .b32 	%f<5>;
	.reg .b64 	%rd<17>;

	ld.param.u64 	%rd4, [_Z20EncontraMenorAresta1P6arestaPfPiii_param_0];
	ld.param.u64 	%rd6, [_Z20EncontraMenorAresta1P6arestaPfPiii_param_1];
	ld.param.u64 	%rd5, [_Z20EncontraMenorAresta1P6arestaPfPiii_param_2];
	ld.param.u32 	%r10, [_Z20EncontraMenorAresta1P6arestaPfPiii_param_3];
	ld.param.u32 	%r9, [_Z20EncontraMenorAresta1P6arestaPfPiii_param_4];
	cvta.to.global.u64 	%rd1, %rd6;
	mov.u32 	%r11, %tid.x;
	mov.u32 	%r12, %ntid.x;
	mov.u32 	%r13, %ctaid.x;
	mad.lo.s32 	%r1, %r12, %r13, %r11;
	setp.ge.s32 	%p3, %r1, %r10;
	@%p3 bra 	$L__BB0_11;
	cvta.to.global.u64 	%rd7, %rd4;
	mul.wide.s32 	%rd8, %r1, 12;
	add.s64 	%rd9, %rd7, %rd8;
	ld.global.u32 	%r2, [%rd9];
	setp.eq.s32 	%p4, %r2, %r9;
	@%p4 bra 	$L__BB0_11;
	cvta.to.global.u64 	%rd10, %rd5;
	mul.wide.s32 	%rd11, %r2, 4;
	add.s64 	%rd2, %rd10, %rd11;
	ld.global.u32 	%r3, [%rd2];
	setp.eq.s32 	%p5, %r3, -1;
	mul.wide.s32 	%rd12, %r1, 4;
	add.s64 	%rd3, %rd1, %rd12;
	@%p5 bra 	$L__BB0_5;
	mul.wide.s32 	%rd13, %r3, 4;
	add.s64 	%rd14, %rd1, %rd13;
	ld.global.f32 	%f1, [%rd14];
	ld.global.f32 	%f2, [%rd3];
	setp.gt.f32 	%p6, %f1, %f2;
	@%p6 bra 	$L__BB0_5;
	setp.neu.f32 	%p7, %f1, %f2;
	setp.le.s32 	%p8, %r3, %r1;
	or.pred  	%p9, %p7, %p8;
	@%p9 bra 	$L__BB0_11;
$L__BB0_5:
	atom.relaxed.global.cas.b32 	%r16, [%rd2], -1, %r1;
	setp.eq.s32 	%p10, %r16, -1;
	@%p10 bra 	$L__BB0_11;
	mov.b32 	%r15, -1;
$L__BB0_7:
	mul.wide.s32 	%rd15, %r16, 4;
	add.s64 	%rd16, %rd1, %rd15;
	ld.global.f32 	%f3, [%rd16];
	ld.global.f32 	%f4, [%rd3];
	setp.gt.f32 	%p12, %f3, %f4;
	mov.pred 	%p19, -1;
	@%p12 bra 	$L__BB0_9;
	setp.eq.f32 	%p13, %f3, %f4;
	setp.gt.s32 	%p14, %r16, %r1;
	and.pred  	%p19, %p14, %p13;
$L__BB0_9:
	setp.eq.s32 	%p15, %r16, %r15;
	not.pred 	%p16, %p19;
	or.pred  	%p17, %p16, %p15;
	@%p17 bra 	$L__BB0_11;
	atom.relaxed.global.cas.b32 	%r7, [%rd2], %r16, %r1;
	setp.eq.s32 	%p18, %r16, %r7;
	selp.b32 	%r15, %r7, -1, %p18;
	mov.u32 	%r16, %r7;
	bra.uni 	$L__BB0_7;
$L__BB0_11:
	ret;

}
	// .globl	_Z20EncontraMenorAresta2P6arestaPfPiii
.visible .entry _Z20EncontraMenorAresta2P6arestaPfPiii(
	.param .u64 .ptr .align 1 _Z20EncontraMenorAresta2P6arestaPfPiii_param_0,
	.param .u64 .ptr .align 1 _Z20EncontraMenorAresta2P6arestaPfPiii_param_1,
	.param .u64 .ptr .align 1 _Z20EncontraMenorAresta2P6arestaPfPiii_param_2,
	.param .u32 _Z20EncontraMenorAresta2P6arestaPfPiii_param_3,
	.param .u32 _Z20EncontraMenorAresta2P6arestaPfPiii_param_4
)
{
	.reg .pred 	%p<20>;
	.reg .b32 	%r<18>;
	.reg .b32 	%f<5>;
	.reg .b64 	%rd<17>;

	ld.param.u64 	%rd5, [_Z20EncontraMenorAresta2P6arestaPfPiii_param_0];
	ld.param.u64 	%rd7, [_Z20EncontraMenorAresta2P6arestaPfPiii_param_1];
	ld.param.u64 	%rd6, [_Z20EncontraMenorAresta2P6arestaPfPiii_param_2];
	ld.param.u32 	%r9, [_Z20EncontraMenorAresta2P6arestaPfPiii_param_3];
	ld.param.u32 	%r8, [_Z20EncontraMenorAresta2P6arestaPfPiii_param_4];
	cvta.to.global.u64 	%rd1, %rd7;
	mov.u32 	%r10, %tid.x;
	mov.u32 	%r11, %ntid.x;
	mov.u32 	%r12, %ctaid.x;
	mad.lo.s32 	%r1, %r11, %r12, %r10;
	setp.ge.s32 	%p3, %r1, %r9;
	@%p3 bra 	$L__BB1_11;
	cvta.to.global.u64 	%rd8, %rd5;
	mul.wide.s32 	%rd9, %r1, 12;
	add.s64 	%rd2, %rd8, %rd9;
	ld.global.u32 	%r13, [%rd2];
	setp.eq.s32 	%p4, %r13, %r8;
	@%p4 bra 	$L__BB1_11;
	ld.global.u32 	%r14, [%rd2+4];
	cvta.to.global.u64 	%rd10, %rd6;
	mul.wide.s32 	%rd11, %r14, 4;
	add.s64 	%rd3, %rd10, %rd11;
	ld.global.u32 	%r2, [%rd3];
	setp.eq.s32 	%p5, %r2, -1;
	mul.wide.s32 	%rd12, %r1, 4;
	add.s64 	%rd4, %rd1, %rd12;
	@%p5 bra 	$L__BB1_5;
	mul.wide.s32 	%rd13, %r2, 4;
	add.s64 	%rd14, %rd1, %rd13;
	ld.global.f32 	%f1, [%rd14];
	ld.global.f32 	%f2, [%rd4];
	setp.gt.f32 	%p6, %f1, %f2;
	@%p6 bra 	$L__BB1_5;
	setp.neu.f32 	%p7, %f1, %f2;
	setp.le.s32 	%p8, %r2, %r1;
	or.pred  	%p9, %p7, %p8;
	@%p9 bra 	$L__BB1_11;
$L__BB1_5:
	atom.relaxed.global.cas.b32 	%r17, [%rd3], -1, %r1;
	setp.eq.s32 	%p10, %r17, -1;
	@%p10 bra 	$L__BB1_11;
	mov.b32 	%r16, -1;
$L__BB1_7:
	mul.wide.s32 	%rd15, %r17, 4;
	add.s64 	%rd16, %rd1, %rd15;
	ld.global.f32 	%f3, [%rd16];
	ld.global.f32 	%f4, [%rd4];
	setp.gt.f32 	%p12, %f3, %f4;
	mov.pred 	%p19, -1;
	@%p12 bra 	$L__BB1_9;
	setp.eq.f32 	%p13, %f3, %f4;
	setp.gt.s32 	%p14, %r17, %r1;
	and.pred  	%p19, %p14, %p13;
$L__BB1_9:
	setp.eq.s32 	%p15, %r17, %r16;
	not.pred 	%p16, %p19;
	or.pred  	%p17, %p16, %p15;
	@%p17 bra 	$L__BB1_11;
	atom.relaxed.global.cas.b32 	%r6, [%rd3], %r17, %r1;
	setp.eq.s32 	%p18, %r17, %r6;
	selp.b32 	%r16, %r6, -1, %p18;
	mov.u32 	%r17, %r6;
	bra.uni 	$L__BB1_7;
$L__BB1_11:
	ret;

}
	// .globl	_Z19MarcarArestas_StrutP6arestaPii
.visible .entry _Z19MarcarArestas_StrutP6arestaPii(
	.param .u64 .ptr .align 1 _Z19MarcarArestas_StrutP6arestaPii_param_0,
	.param .u64 .ptr .align 1 _Z19MarcarArestas_StrutP6arestaPii_param_1,
	.param .u32 _Z19MarcarArestas_StrutP6arestaPii_param_2
)
{
	.reg .pred 	%p<2>;
	.reg .b32 	%r<8>;
	.reg .b64 	%rd<9>;

	ld.param.u64 	%rd1, [_Z19MarcarArestas_StrutP6arestaPii_param_0];
	ld.param.u64 	%rd2, [_Z19MarcarArestas_StrutP6arestaPii_param_1];
	ld.param.u32 	%r2, [_Z19MarcarArestas_StrutP6arestaPii_param_2];
	mov.u32 	%r3, %tid.x;
	mov.u32 	%r4, %ntid.x;
	mov.u32 	%r5, %ctaid.x;
	mad.lo.s32 	%r1, %r4, %r5, %r3;
	setp.ge.s32 	%p1, %r1, %r2;
	@%p1 bra 	$L__BB2_2;
	cvta.to.global.u64 	%rd3, %rd2;
	cvta.to.global.u64 	%rd4, %rd1;
	mul.wide.s32 	%rd5, %r1, 4;
	add.s64 	%rd6, %rd3, %rd5;
	ld.global.u32 	%r6, [%rd6];
	mul.wide.s32 	%rd7, %r6, 12;
	add.s64 	%rd8, %rd4, %rd7;
	atom.global.inc.u32 	%r7, [%rd8+8], -1;
$L__BB2_2:
	ret;

}
	// .globl	_Z20Calcula_num_zerodiffP6arestaPfiPiPjS3_Pd
.visible .entry _Z20Calcula_num_zerodiffP6arestaPfiPiPjS3_Pd(
	.param .u64 .ptr .align 1 _Z20Calcula_num_zerodiffP6arestaPfiPiPjS3_Pd_param_0,
	.param .u64 .ptr .align 1 _Z20Calcula_num_zerodiffP6arestaPfiPiPjS3_Pd_param_1,
	.param .u32 _Z20Calcula_num_zerodiffP6arestaPfiPiPjS3_Pd_param_2,
	.param .u64 .ptr .align 1 _Z20Calcula_num_zerodiffP6arestaPfiPiPjS3_Pd_param_3,
	.param .u64 .ptr .align 1 _Z20Calcula_num_zerodiffP6arestaPfiPiPjS3_Pd_param_4,
	.param .u64 .ptr .align 1 _Z20Calcula_num_zerodiffP6arestaPfiPiPjS3_Pd_param_5,
	.param .u64 .ptr .align 1 _Z20Calcula_num_zerodiffP6arestaPfiPiPjS3_Pd_param_6
)
{
	.reg .pred 	%p<4>;
	.reg .b32 	%r<10>;
	.reg .b64 	%rd<14>;

	ld.param.u64 	%rd2, [_Z20Calcula_num_zerodiffP6arestaPfiPiPjS3_Pd_param_0];
	ld.param.u32 	%r2, [_Z20Calcula_num_zerodiffP6arestaPfiPiPjS3_Pd_param_2];
	ld.param.u64 	%rd3, [_Z20Calcula_num_zerodiffP6arestaPfiPiPjS3_Pd_param_3];
	ld.param.u64 	%rd4, [_Z20Calcula_num_zerodiffP6arestaPfiPiPjS3_Pd_param_4];
	ld.param.u64 	%rd5, [_Z20Calcula_num_zerodiffP6arestaPfiPiPjS3_Pd_param_5];
	mov.u32 	%r3, %tid.x;
	mov.u32 	%r4, %ntid.x;
	mov.u32 	%r5, %ctaid.x;
	mad.lo.s32 	%r1, %r4, %r5, %r3;
	setp.ge.s32 	%p1, %r1, %r2;
	@%p1 bra 	$L__BB3_4;
	cvta.to.global.u64 	%rd6, %rd2;
	mul.wide.s32 	%rd7, %r1, 12;
	add.s64 	%rd8, %rd6, %rd7;
	add.s64 	%rd1, %rd8, 8;
	ld.global.u32 	%r6, [%rd8+8];
	setp.eq.s32 	%p2, %r6, 0;
	@%p2 bra 	$L__BB3_4;
	cvta.to.global.u64 	%rd9, %rd4;
	atom.global.inc.u32 	%r7, [%rd9], -1;
	cvta.to.global.u64 	%rd10, %rd3;
	mul.wide.s32 	%rd11, %r7, 4;
	add.s64 	%rd12, %rd10, %rd11;
	st.global.u32 	[%rd12], %r1;
	ld.global.u32 	%r8, [%rd1];
	setp.ne.s32 	%p3, %r8, 2;
	@%p3 bra 	$L__BB3_4;
	cvta.to.global.u64 	%rd13, %rd5;
	atom.global.inc.u32 	%r9, [%rd13], -1;
$L__BB3_4:
	ret;

}
	// .globl	_Z21Inicializa_arestasE_CP6arestaPiiS1_P8aresta_EPj
.visible .entry _Z21Inicializa_arestasE_CP6arestaPiiS1_P8aresta_EPj(
	.param .u64 .ptr .align 1 _Z21Inicializa_arestasE_CP6arestaPiiS1_P8aresta_EPj_param_0,
	.param .u64 .ptr .align 1 _Z21Inicializa_arestasE_CP6arestaPiiS1_P8aresta_EPj_param_1,
	.param .u32 _Z21Inicializa_arestasE_CP6arestaPiiS1_P8aresta_EPj_param_2,
	.param .u64 .ptr .align 1 _Z21Inicializa_arestasE_CP6arestaPiiS1_P8aresta_EPj_param_3,
	.param .u64 .ptr .align 1 _Z21Inicializa_arestasE_CP6arestaPiiS1_P8aresta_EPj_param_4,
	.param .u64 .ptr .align 1 _Z21Inicializa_arestasE_CP6arestaPiiS1_P8aresta_EPj_param_5
)
{
	.reg .pred 	%p<5>;
	.reg .b32 	%r<14>;
	.reg .b64 	%rd<24>;

	ld.param.u64 	%rd8, [_Z21Inicializa_arestasE_CP6arestaPiiS1_P8aresta_EPj_param_0];
	ld.param.u64 	%rd4, [_Z21Inicializa_arestasE_CP6arestaPiiS1_P8aresta_EPj_param_1];
	ld.param.u32 	%r2, [_Z21Inicializa_arestasE_CP6arestaPiiS1_P8aresta_EPj_param_2];
	ld.param.u64 	%rd5, [_Z21Inicializa_arestasE_CP6arestaPiiS1_P8aresta_EPj_param_3];
	ld.param.u64 	%rd6, [_Z21Inicializa_arestasE_CP6arestaPiiS1_P8aresta_EPj_param_4];
	ld.param.u64 	%rd7, [_Z21Inicializa_arestasE_CP6arestaPiiS1_P8aresta_EPj_param_5];
	cvta.to.global.u64 	%rd1, %rd8;
	mov.u32 	%r3, %tid.x;
	mov.u32 	%r4, %ntid.x;
	mov.u32 	%r5, %ctaid.x;
	mad.lo.s32 	%r1, %r4, %r5, %r3;
	setp.ge.s32 	%p1, %r1, %r2;
	@%p1 bra 	$L__BB4_6;
	cvta.to.global.u64 	%rd9, %rd4;
	mul.wide.s32 	%rd10, %r1, 4;
	add.s64 	%rd2, %rd9, %rd10;
	ld.global.u32 	%r7, [%rd2];
	mul.wide.s32 	%rd11, %r7, 12;
	add.s64 	%rd12, %rd1, %rd11;
	add.s64 	%rd3, %rd12, 8;
	ld.global.u32 	%r6, [%rd12+8];
	setp.eq.s32 	%p2, %r6, 1;
	@%p2 bra 	$L__BB4_4;
	setp.ne.s32 	%p3, %r6, 2;
	@%p3 bra 	$L__BB4_5;
	ld.global.u32 	%r8, [%rd3+-8];
	setp.ne.s32 	%p4, %r1, %r8;
	@%p4 bra 	$L__BB4_5;
$L__BB4_4:
	cvta.to.global.u64 	%rd13, %rd7;
	atom.global.inc.u32 	%r9, [%rd13], -1;
	ld.global.u32 	%r10, [%rd2];
	mul.wide.s32 	%rd14, %r10, 12;
	add.s64 	%rd15, %rd1, %rd14;
	ld.global.u32 	%r11, [%rd15];
	cvta.to.global.u64 	%rd16, %rd6;
	mul.wide.s32 	%rd17, %r9, 8;
	add.s64 	%rd18, %rd16, %rd17;
	st.global.u32 	[%rd18], %r11;
	ld.global.u32 	%r12, [%rd2];
	mul.wide.s32 	%rd19, %r12, 12;
	add.s64 	%rd20, %rd1, %rd19;
	ld.global.u32 	%r13, [%rd20+4];
	st.global.u32 	[%rd18+4], %r13;
$L__BB4_5:
	cvta.to.global.u64 	%rd21, %rd5;
	add.s64 	%rd23, %rd21, %rd10;
	st.global.u32 	[%rd23], %r1;
$L__BB4_6:
	ret;

}
	// .globl	_Z11AtualizaC_1P8aresta_EPiS1_i
.visible .entry _Z11AtualizaC_1P8aresta_EPiS1_i(
	.param .u64 .ptr .align 1 _Z11AtualizaC_1P8aresta_EPiS1_i_param_0,
	.param .u64 .ptr .align 1 _Z11AtualizaC_1P8aresta_EPiS1_i_param_1,
	.param .u64 .ptr .align 1 _Z11AtualizaC_1P8aresta_EPiS1_i_param_2,
	.param .u32 _Z11AtualizaC_1P8aresta_EPiS1_i_param_3
)
{
	.reg .pred 	%p<4>;
	.reg .b32 	%r<14>;
	.reg .b64 	%rd<13>;

	ld.param.u64 	%rd4, [_Z11AtualizaC_1P8aresta_EPiS1_i_param_0];
	ld.param.u64 	%rd5, [_Z11AtualizaC_1P8aresta_EPiS1_i_param_1];
	ld.param.u64 	%rd6, [_Z11AtualizaC_1P8aresta_EPiS1_i_param_2];
	ld.param.u32 	%r4, [_Z11AtualizaC_1P8aresta_EPiS1_i_param_3];
	cvta.to.global.u64 	%rd1, %rd6;
	mov.u32 	%r5, %tid.x;
	mov.u32 	%r6, %ntid.x;
	mov.u32 	%r7, %ctaid.x;
	mad.lo.s32 	%r1, %r6, %r7, %r5;
	setp.ge.s32 	%p1, %r1, %r4;
	@%p1 bra 	$L__BB5_5;
	cvta.to.global.u64 	%rd7, %rd5;
	cvta.to.global.u64 	%rd8, %rd4;
	mul.wide.s32 	%rd9, %r1, 8;
	add.s64 	%rd10, %rd8, %rd9;
	ld.global.u32 	%r8, [%rd10];
	ld.global.u32 	%r9, [%rd10+4];
	mul.wide.s32 	%rd11, %r8, 4;
	add.s64 	%rd2, %rd7, %rd11;
	ld.global.u32 	%r2, [%rd2];
	mul.wide.s32 	%rd12, %r9, 4;
	add.s64 	%rd3, %rd7, %rd12;
	ld.global.u32 	%r3, [%rd3];
	setp.ge.s32 	%p2, %r2, %r3;
	@%p2 bra 	$L__BB5_3;
	atom.global.min.s32 	%r12, [%rd3], %r2;
	mov.b32 	%r13, 1;
	st.global.u32 	[%rd1], %r13;
	bra.uni 	$L__BB5_5;
$L__BB5_3:
	setp.ge.s32 	%p3, %r3, %r2;
	@%p3 bra 	$L__BB5_5;
	atom.global.min.s32 	%r10, [%rd2], %r3;
	mov.b32 	%r11, 1;
	st.global.u32 	[%rd1], %r11;
$L__BB5_5:
	ret;

}
	// .globl	_Z13DefineNovosVUPiiPcPj
.visible .entry _Z13DefineNovosVUPiiPcPj(
	.param .u64 .ptr .align 1 _Z13DefineNovosVUPiiPcPj_param_0,
	.param .u32 _Z13DefineNovosVUPiiPcPj_param_1,
	.param .u64 .ptr .align 1 _Z13DefineNovosVUPiiPcPj_param_2,
	.param .u64 .ptr .align 1 _Z13DefineNovosVUPiiPcPj_param_3
)
{
	.reg .pred 	%p<3>;
	.reg .b16 	%rs<2>;
	.reg .b32 	%r<8>;
	.reg .b64 	%rd<11>;

	ld.param.u64 	%rd2, [_Z13DefineNovosVUPiiPcPj_param_0];
	ld.param.u32 	%r2, [_Z13DefineNovosVUPiiPcPj_param_1];
	ld.param.u64 	%rd3, [_Z13DefineNovosVUPiiPcPj_param_2];
	ld.param.u64 	%rd4, [_Z13DefineNovosVUPiiPcPj_param_3];
	mov.u32 	%r3, %tid.x;
	mov.u32 	%r4, %ntid.x;
	mov.u32 	%r5, %ctaid.x;
	mad.lo.s32 	%r1, %r4, %r5, %r3;
	setp.ge.s32 	%p1, %r1, %r2;
	@%p1 bra 	$L__BB6_3;
	cvta.to.global.u64 	%rd5, %rd2;
	mul.wide.s32 	%rd6, %r1, 4;
	add.s64 	%rd1, %rd5, %rd6;
	ld.global.u32 	%r6, [%rd1];
	setp.ne.s32 	%p2, %r6, %r1;
	@%p2 bra 	$L__BB6_3;
	cvt.s64.s32 	%rd7, %r1;
	cvta.to.global.u64 	%rd8, %rd4;
	atom.global.inc.u32 	%r7, [%rd8], -1;
	st.global.u32 	[%rd1], %r7;
	cvta.to.global.u64 	%rd9, %rd3;
	add.s64 	%rd10, %rd9, %rd7;
	mov.b16 	%rs1, 1;
	st.global.u8 	[%rd10], %rs1;
$L__BB6_3:
	ret;

}
	// .globl	_Z11AtualizaC_3PiiPc
.visible .entry _Z11AtualizaC_3PiiPc(
	.param .u64 .ptr .align 1 _Z11AtualizaC_3PiiPc_param_0,
	.param .u32 _Z11AtualizaC_3PiiPc_param_1,
	.param .u64 .ptr .align 1 _Z11AtualizaC_3PiiPc_param_2
)
{
	.reg .pred 	%p<3>;
	.reg .b16 	%rs<2>;
	.reg .b32 	%r<8>;
	.reg .b64 	%rd<11>;

	ld.param.u64 	%rd1, [_Z11AtualizaC_3PiiPc_param_0];
	ld.param.u32 	%r2, [_Z11AtualizaC_3PiiPc_param_1];
	ld.param.u64 	%rd2, [_Z11AtualizaC_3PiiPc_param_2];
	mov.u32 	%r3, %tid.x;
	mov.u32 	%r4, %ntid.x;
	mov.u32 	%r5, %ctaid.x;
	mad.lo.s32 	%r1, %r4, %r5, %r3;
	setp.ge.s32 	%p1, %r1, %r2;
	@%p1 bra 	$L__BB7_3;
	cvta.to.global.u64 	%rd3, %rd2;
	cvt.s64.s32 	%rd4, %r1;
	add.s64 	%rd5, %rd3, %rd4;
	ld.global.u8 	%rs1, [%rd5];
	setp.ne.s16 	%p2, %rs1, 0;
	@%p2 bra 	$L__BB7_3;
	cvta.to.global.u64 	%rd6, %rd1;
	mul.wide.s32 	%rd7, %r1, 4;
	add.s64 	%rd8, %rd6, %rd7;
	ld.global.u32 	%r6, [%rd8];
	mul.wide.s32 	%rd9, %r6, 4;
	add.s64 	%rd10, %rd6, %rd9;
	ld.global.u32 	%r7, [%rd10];
	st.global.u32 	[%rd8], %r7;
$L__BB7_3:
	ret;

}
	// .globl	_Z13MarcarArestasP6arestaPiii
.visible .entry _Z13MarcarArestasP6arestaPiii(
	.param .u64 .ptr .align 1 _Z13MarcarArestasP6arestaPiii_param_0,
	.param .u64 .ptr .align 1 _Z13MarcarArestasP6arestaPiii_param_1,
	.param .u32 _Z13MarcarArestasP6arestaPiii_param_2,
	.param .u32 _Z13MarcarArestasP6arestaPiii_param_3
)
{
	.reg .pred 	%p<4>;
	.reg .b32 	%r<14>;
	.reg .b64 	%rd<11>;

	ld.param.u64 	%rd2, [_Z13MarcarArestasP6arestaPiii_param_0];
	ld.param.u64 	%rd3, [_Z13MarcarArestasP6arestaPiii_param_1];
	ld.param.u32 	%r4, [_Z13MarcarArestasP6arestaPiii_param_2];
	ld.param.u32 	%r3, [_Z13MarcarArestasP6arestaPiii_param_3];
	mov.u32 	%r5, %tid.x;
	mov.u32 	%r6, %ntid.x;
	mov.u32 	%r7, %ctaid.x;
	mad.lo.s32 	%r1, %r6, %r7, %r5;
	setp.ge.s32 	%p1, %r1, %r4;
	@%p1 bra 	$L__BB8_3;
	cvta.to.global.u64 	%rd4, %rd2;
	mul.wide.s32 	%rd5, %r1, 12;
	add.s64 	%rd1, %rd4, %rd5;
	ld.global.u32 	%r2, [%rd1];
	setp.eq.s32 	%p2, %r2, %r3;
	@%p2 bra 	$L__BB8_3;
	cvta.to.global.u64 	%rd6, %rd3;
	mul.wide.u32 	%rd7, %r2, 4;
	add.s64 	%rd8, %rd6, %rd7;
	ld.global.u32 	%r8, [%rd8];
	ld.global.u32 	%r9, [%rd1+4];
	mul.wide.u32 	%rd9, %r9, 4;
	add.s64 	%rd10, %rd6, %rd9;
	ld.global.u32 	%r10, [%rd10];
	setp.eq.s32 	%p3, %r8, %r10;
	selp.b32 	%r11, %r3, %r8, %p3;
	selp.b32 	%r12, %r3, %r10, %p3;
	st.global.u32 	[%rd1], %r11;
	st.global.u32 	[%rd1+4], %r12;
	mov.b32 	%r13, 0;
	st.global.u32 	[%rd1+8], %r13;
$L__BB8_3:
	ret;

}


// ===== COMPILED SASS (sm_100) =====

	.target	sm_100

	.elftype	@"ET_EXEC"


//--------------------- .note.nv.tkinfo           --------------------------
	.section	.note.nv.tkinfo,"",@"SHT_NOTE"
	.sectionflags	@"SHF_NOTE_NV_TKINFO"
	.tkinfo
        /*0018*/ 	.word	0x00000002
        /*0030*/ 	.string	""
        /*0030*/ 	.string	"ptxas"
        /*0030*/ 	.string	"Cuda compilation tools, release 13.0, V13.0.88"
        /*0030*/ 	.string	"Build cuda_13.0.r13.0/compiler.36424714_0"
        /*0030*/ 	.string	"-arch sm_100 -m 64 "



//--------------------- .note.nv.cuinfo           --------------------------
	.section	.note.nv.cuinfo,"",@"SHT_NOTE"
	.sectionflags	@"SHF_NOTE_NV_CUINFO"
        /*0018*/ 	.short	0x0002
        /*001a*/ 	.short	0x0064
        /*001c*/ 	.short	0x0082
	.zero		2


//--------------------- .nv.info                  --------------------------
	.section	.nv.info,"",@"SHT_CUDA_INFO"
	.align	4


	//----- nvinfo : EIATTR_REGCOUNT
	.align		4
        /*0000*/ 	.byte	0x04, 0x2f
        /*0002*/ 	.short	(.L_1 - .L_0)
	.align		4
.L_0:
        /*0004*/ 	.word	index@(_Z20EncontraMenorAresta1P6arestaPfPiii)
        /*0008*/ 	.word	0x00000010


	//----- nvinfo : EIATTR_FRAME_SIZE
	.align		4
.L_1:
        /*000c*/ 	.byte	0x04, 0x11
        /*000e*/ 	.short	(.L_3 - .L_2)
	.align		4
.L_2:
        /*0010*/ 	.word	index@(_Z20EncontraMenorAresta1P6arestaPfPiii)
        /*0014*/ 	.word	0x00000000


	//----- nvinfo : EIATTR_REGCOUNT
	.align		4
.L_3:
        /*0018*/ 	.byte	0x04, 0x2f
        /*001a*/ 	.short	(.L_5 - .L_4)
	.align		4
.L_4:
        /*001c*/ 	.word	index@(_Z20EncontraMenorAresta2P6arestaPfPiii)
        /*0020*/ 	.word	0x00000010


	//----- nvinfo : EIATTR_FRAME_SIZE
	.align		4
.L_5:
        /*0024*/ 	.byte	0x04, 0x11
        /*0026*/ 	.short	(.L_7 - .L_6)
	.align		4
.L_6:
        /*0028*/ 	.word	index@(_Z20EncontraMenorAresta2P6arestaPfPiii)
        /*002c*/ 	.word	0x00000000


	//----- nvinfo : EIATTR_REGCOUNT
	.align		4
.L_7:
        /*0030*/ 	.byte	0x04, 0x2f
        /*0032*/ 	.short	(.L_9 - .L_8)
	.align		4
.L_8:
        /*0034*/ 	.word	index@(_Z19MarcarArestas_StrutP6arestaPii)
        /*0038*/ 	.word	0x0000000a


	//----- nvinfo : EIATTR_FRAME_SIZE
	.align		4
.L_9:
        /*003c*/ 	.byte	0x04, 0x11
        /*003e*/ 	.short	(.L_11 - .L_10)
	.align		4
.L_10:
        /*0040*/ 	.word	index@(_Z19MarcarArestas_StrutP6arestaPii)
        /*0044*/ 	.word	0x00000000


	//----- nvinfo : EIATTR_REGCOUNT
	.align		4
.L_11:
        /*0048*/ 	.byte	0x04, 0x2f
        /*004a*/ 	.short	(.L_13 - .L_12)
	.align		4
.L_12:
        /*004c*/ 	.word	index@(_Z20Calcula_num_zerodiffP6arestaPfiPiPjS3_Pd)
        /*0050*/ 	.word	0x00000012


	//----- nvinfo : EIATTR_FRAME_SIZE
	.align		4
.L_13:
        /*0054*/ 	.byte	0x04, 0x11
        /*0056*/ 	.short	(.L_15 - .L_14)
	.align		4
.L_14:
        /*0058*/ 	.word	index@(_Z20Calcula_num_zerodiffP6arestaPfiPiPjS3_Pd)
        /*005c*/ 	.word	0x00000000


	//----- nvinfo : EIATTR_REGCOUNT
	.align		4
.L_15:
        /*0060*/ 	.byte	0x04, 0x2f
        /*0062*/ 	.short	(.L_17 - .L_16)
	.align		4
.L_16:
        /*0064*/ 	.word	index@(_Z21Inicializa_arestasE_CP6arestaPiiS1_P8aresta_EPj)
        /*0068*/ 	.word	0x00000012


	//----- nvinfo : EIATTR_FRAME_SIZE
	.align		4
.L_17:
        /*006c*/ 	.byte	0x04, 0x11
        /*006e*/ 	.short	(.L_19 - .L_18)
	.align		4
.L_18:
        /*0070*/ 	.word	index@(_Z21Inicializa_arestasE_CP6arestaPiiS1_P8aresta_EPj)
        /*0074*/ 	.word	0x00000000


	//----- nvinfo : EIATTR_REGCOUNT
	.align		4
.L_19:
        /*0078*/ 	.byte	0x04, 0x2f
        /*007a*/ 	.short	(.L_21 - .L_20)
	.align		4
.L_20:
        /*007c*/ 	.word	index@(_Z11AtualizaC_1P8aresta_EPiS1_i)
        /*0080*/ 	.word	0x0000000c


	//----- nvinfo : EIATTR_FRAME_SIZE
	.align		4
.L_21:
        /*0084*/ 	.byte	0x04, 0x11
        /*0086*/ 	.short	(.L_23 - .L_22)
	.align		4
.L_22:
        /*0088*/ 	.word	index@(_Z11AtualizaC_1P8aresta_EPiS1_i)
        /*008c*/ 	.word	0x00000000


	//----- nvinfo : EIATTR_REGCOUNT
	.align		4
.L_23:
        /*0090*/ 	.byte	0x04, 0x2f
        /*0092*/ 	.short	(.L_25 - .L_24)
	.align		4
.L_24:
        /*0094*/ 	.word	index@(_Z13DefineNovosVUPiiPcPj)
        /*0098*/ 	.word	0x0000000e


	//----- nvinfo : EIATTR_FRAME_SIZE
	.align		4
.L_25:
        /*009c*/ 	.byte	0x04, 0x11
        /*009e*/ 	.short	(.L_27 - .L_26)
	.align		4
.L_26:
        /*00a0*/ 	.word	index@(_Z13DefineNovosVUPiiPcPj)
        /*00a4*/ 	.word	0x00000000


	//----- nvinfo : EIATTR_REGCOUNT
	.align		4
.L_27:
        /*00a8*/ 	.byte	0x04, 0x2f
        /*00aa*/ 	.short	(.L_29 - .L_28)
	.align		4
.L_28:
        /*00ac*/ 	.word	index@(_Z11AtualizaC_3PiiPc)
        /*00b0*/ 	.word	0x0000000a


	//----- nvinfo : EIATTR_FRAME_SIZE
	.align		4
.L_29:
        /*00b4*/ 	.byte	0x04, 0x11
        /*00b6*/ 	.short	(.L_31 - .L_30)
	.align		4
.L_30:
        /*00b8*/ 	.word	index@(_Z11AtualizaC_3PiiPc)
        /*00bc*/ 	.word	0x00000000


	//----- nvinfo : EIATTR_REGCOUNT
	.align		4
.L_31:
        /*00c0*/ 	.byte	0x04, 0x2f
        /*00c2*/ 	.short	(.L_33 - .L_32)
	.align		4
.L_32:
        /*00c4*/ 	.word	index@(_Z13MarcarArestasP6arestaPiii)
        /*00c8*/ 	.word	0x0000000e


	//----- nvinfo : EIATTR_FRAME_SIZE
	.align		4
.L_33:
        /*00cc*/ 	.byte	0x04, 0x11
        /*00ce*/ 	.short	(.L_35 - .L_34)
	.align		4
.L_34:
        /*00d0*/ 	.word	index@(_Z13MarcarArestasP6arestaPiii)
        /*00d4*/ 	.word	0x00000000


	//----- nvinfo : EIATTR_MIN_STACK_SIZE
	.align		4
.L_35:
        /*00d8*/ 	.byte	0x04, 0x12
        /*00da*/ 	.short	(.L_37 - .L_36)
	.align		4
.L_36:
        /*00dc*/ 	.word	index@(_Z13MarcarArestasP6arestaPiii)
        /*00e0*/ 	.word	0x00000000


	//----- nvinfo : EIATTR_MIN_STACK_SIZE
	.align		4
.L_37:
        /*00e4*/ 	.byte	0x04, 0x12
        /*00e6*/ 	.short	(.L_39 - .L_38)
	.align		4
.L_38:
        /*00e8*/ 	.word	index@(_Z11AtualizaC_3PiiPc)
        /*00ec*/ 	.word	0x00000000


	//----- nvinfo : EIATTR_MIN_STACK_SIZE
	.align		4
.L_39:
        /*00f0*/ 	.byte	0x04, 0x12
        /*00f2*/ 	.short	(.L_41 - .L_40)
	.align		4
.L_40:
        /*00f4*/ 	.word	index@(_Z13DefineNovosVUPiiPcPj)
        /*00f8*/ 	.word	0x00000000


	//----- nvinfo : EIATTR_MIN_STACK_SIZE
	.align		4
.L_41:
        /*00fc*/ 	.byte	0x04, 0x12
        /*00fe*/ 	.short	(.L_43 - .L_42)
	.align		4
.L_42:
        /*0100*/ 	.word	index@(_Z11AtualizaC_1P8aresta_EPiS1_i)
        /*0104*/ 	.word	0x00000000


	//----- nvinfo : EIATTR_MIN_STACK_SIZE
	.align		4
.L_43:
        /*0108*/ 	.byte	0x04, 0x12
        /*010a*/ 	.short	(.L_45 - .L_44)
	.align		4
.L_44:
        /*010c*/ 	.word	index@(_Z21Inicializa_arestasE_CP6arestaPiiS1_P8aresta_EPj)
        /*0110*/ 	.word	0x00000000


	//----- nvinfo : EIATTR_MIN_STACK_SIZE
	.align		4
.L_45:
        /*0114*/ 	.byte	0x04, 0x12
        /*0116*/ 	.short	(.L_47 - .L_46)
	.align		4
.L_46:
        /*0118*/ 	.word	index@(_Z20Calcula_num_zerodiffP6arestaPfiPiPjS3_Pd)
        /*011c*/ 	.word	0x00000000


	//----- nvinfo : EIATTR_MIN_STACK_SIZE
	.align		4
.L_47:
        /*0120*/ 	.byte	0x04, 0x12
        /*0122*/ 	.short	(.L_49 - .L_48)
	.align		4
.L_48:
        /*0124*/ 	.word	index@(_Z19MarcarArestas_StrutP6arestaPii)
        /*0128*/ 	.word	0x00000000


	//----- nvinfo : EIATTR_MIN_STACK_SIZE
	.align		4
.L_49:
        /*012c*/ 	.byte	0x04, 0x12
        /*012e*/ 	.short	(.L_51 - .L_50)
	.align		4
.L_50:
        /*0130*/ 	.word	index@(_Z20EncontraMenorAresta2P6arestaPfPiii)
        /*0134*/ 	.word	0x00000000


	//----- nvinfo : EIATTR_MIN_STACK_SIZE
	.align		4
.L_51:
        /*0138*/ 	.byte	0x04, 0x12
        /*013a*/ 	.short	(.L_53 - .L_52)
	.align		4
.L_52:
        /*013c*/ 	.word	index@(_Z20EncontraMenorAresta1P6arestaPfPiii)
        /*0140*/ 	.word	0x00000000
.L_53:


//--------------------- .nv.compat                --------------------------
	.section	.nv.compat,"",@"SHT_CUDA_COMPAT_INFO"
	.align	4
        /*0000*/ 	.byte	0x02, 0x09, 0x00, 0x00, 0x02, 0x02, 0x01, 0x00, 0x02, 0x05, 0x05, 0x00, 0x03, 0x07, 0x01, 0x01
        /*0010*/ 	.byte	0x02, 0x03, 0x00, 0x00, 0x02, 0x06, 0x01, 0x00, 0x04, 0x0b, 0x08, 0x00, 0x09, 0x00, 0x00, 0x00
        /*0020*/ 	.byte	0x00, 0x00, 0x00, 0x00


//--------------------- .nv.info._Z13MarcarArestasP6arestaPiii --------------------------
	.section	.nv.info._Z13MarcarArestasP6arestaPiii,"",@"SHT_CUDA_INFO"
	.sectionflags	@""
	.align	4


	//----- nvinfo : EIATTR_CUDA_API_VERSION
	.align		4
        /*0000*/ 	.byte	0x04, 0x37
        /*0002*/ 	.short	(.L_55 - .L_54)
.L_54:
        /*0004*/ 	.word	0x00000082


	//----- nvinfo : EIATTR_KPARAM_INFO
	.align		4
.L_55:
        /*0008*/ 	.byte	0x04, 0x17
        /*000a*/ 	.short	(.L_57 - .L_56)
.L_56:
        /*000c*/ 	.word	0x00000000
        /*0010*/ 	.short	0x0003
        /*0012*/ 	.short	0x0014
        /*0014*/ 	.byte	0x00, 0xf0, 0x11, 0x00


	//----- nvinfo : EIATTR_KPARAM_INFO
	.align		4
.L_57:
        /*0018*/ 	.byte	0x04, 0x17
        /*001a*/ 	.short	(.L_59 - .L_58)
.L_58:
        /*001c*/ 	.word	0x00000000
        /*0020*/ 	.short	0x0002
        /*0022*/ 	.short	0x0010
        /*0024*/ 	.byte	0x00, 0xf0, 0x11, 0x00


	//----- nvinfo : EIATTR_KPARAM_INFO
	.align		4
.L_59:
        /*0028*/ 	.byte	0x04, 0x17
        /*002a*/ 	.short	(.L_61 - .L_60)
.L_60:
        /*002c*/ 	.word	0x00000000
        /*0030*/ 	.short	0x0001
        /*0032*/ 	.short	0x0008
        /*0034*/ 	.byte	0x00, 0xf5, 0x21, 0x00


	//----- nvinfo : EIATTR_KPARAM_INFO
	.align		4
.L_61:
        /*0038*/ 	.byte	0x04, 0x17
        /*003a*/ 	.short	(.L_63 - .L_62)
.L_62:
        /*003c*/ 	.word	0x00000000
        /*0040*/ 	.short	0x0000
        /*0042*/ 	.short	0x0000
        /*0044*/ 	.byte	0x00, 0xf5, 0x21, 0x00


	//----- nvinfo : EIATTR_SPARSE_MMA_MASK
	.align		4
.L_63:
        /*0048*/ 	.byte	0x03, 0x50
        /*004a*/ 	.short	0x0000


	//----- nvinfo : EIATTR_MAXREG_COUNT
	.align		4
        /*004c*/ 	.byte	0x03, 0x1b
        /*004e*/ 	.short	0x00ff


	//----- nvinfo : EIATTR_MERCURY_ISA_VERSION
	.align		4
        /*0050*/ 	.byte	0x03, 0x5f
        /*0052*/ 	.short	0x0101


	//----- nvinfo : EIATTR_VRC_CTA_INIT_COUNT
	.align		4
        /*0054*/ 	.byte	0x02, 0x4a
	.zero		1
	.zero		1


	//----- nvinfo : EIATTR_EXIT_INSTR_OFFSETS
	.align		4
        /*0058*/ 	.byte	0x04, 0x1c
        /*005a*/ 	.short	(.L_65 - .L_64)


	//   ....[0]....
.L_64:
        /*005c*/ 	.word	0x00000070


	//   ....[1]....
        /*0060*/ 	.word	0x000000e0


	//   ....[2]....
        /*0064*/ 	.word	0x000001b0


	//----- nvinfo : EIATTR_CBANK_PARAM_SIZE
	.align		4
.L_65:
        /*0068*/ 	.byte	0x03, 0x19
        /*006a*/ 	.short	0x0018


	//----- nvinfo : EIATTR_PARAM_CBANK
	.align		4
        /*006c*/ 	.byte	0x04, 0x0a
        /*006e*/ 	.short	(.L_67 - .L_66)
	.align		4
.L_66:
        /*0070*/ 	.word	index@(.nv.constant0._Z13MarcarArestasP6arestaPiii)
        /*0074*/ 	.short	0x0380
        /*0076*/ 	.short	0x0018


	//----- nvinfo : EIATTR_SW_WAR
	.align		4
.L_67:
        /*0078*/ 	.byte	0x04, 0x36
        /*007a*/ 	.short	(.L_69 - .L_68)
.L_68:
        /*007c*/ 	.word	0x00000008
.L_69:


//--------------------- .nv.info._Z11AtualizaC_3PiiPc --------------------------
	.section	.nv.info._Z11AtualizaC_3PiiPc,"",@"SHT_CUDA_INFO"
	.sectionflags	@""
	.align	4


	//----- nvinfo : EIATTR_CUDA_API_VERSION
	.align		4
        /*0000*/ 	.byte	0x04, 0x37
        /*0002*/ 	.short	(.L_71 - .L_70)
.L_70:
        /*0004*/ 	.word	0x00000082


	//----- nvinfo : EIATTR_KPARAM_INFO
	.align		4
.L_71:
        /*0008*/ 	.byte	0x04, 0x17
        /*000a*/ 	.short	(.L_73 - .L_72)
.L_72:
        /*000c*/ 	.word	0x00000000
        /*0010*/ 	.short	0x0002
        /*0012*/ 	.short	0x0010
        /*0014*/ 	.byte	0x00, 0xf5, 0x21, 0x00


	//----- nvinfo : EIATTR_KPARAM_INFO
	.align		4
.L_73:
        /*0018*/ 	.byte	0x04, 0x17
        /*001a*/ 	.short	(.L_75 - .L_74)
.L_74:
        /*001c*/ 	.word	0x00000000
        /*0020*/ 	.short	0x0001
        /*0022*/ 	.short	0x0008
        /*0024*/ 	.byte	0x00, 0xf0, 0x11, 0x00


	//----- nvinfo : EIATTR_KPARAM_INFO
	.align		4
.L_75:
        /*0028*/ 	.byte	0x04, 0x17
        /*002a*/ 	.short	(.L_77 - .L_76)
.L_76:
        /*002c*/ 	.word	0x00000000
        /*0030*/ 	.short	0x0000
        /*0032*/ 	.short	0x0000
        /*0034*/ 	.byte	0x00, 0xf5, 0x21, 0x00


	//----- nvinfo : EIATTR_SPARSE_MMA_MASK
	.align		4
.L_77:
        /*0038*/ 	.byte	0x03, 0x50
        /*003a*/ 	.short	0x0000


	//----- nvinfo : EIATTR_MAXREG_COUNT
	.align		4
        /*003c*/ 	.byte	0x03, 0x1b
        /*003e*/ 	.short	0x00ff


	//----- nvinfo : EIATTR_MERCURY_ISA_VERSION
	.align		4
        /*0040*/ 	.byte	0x03, 0x5f
        /*0042*/ 	.short	0x0101


	//----- nvinfo : EIATTR_VRC_CTA_INIT_COUNT
	.align		4
        /*0044*/ 	.byte	0x02, 0x4a
	.zero		1
	.zero		1


	//----- nvinfo : EIATTR_EXIT_INSTR_OFFSETS
	.align		4
        /*0048*/ 	.byte	0x04, 0x1c
        /*004a*/ 	.short	(.L_79 - .L_78)


	//   ....[0]....
.L_78:
        /*004c*/ 	.word	0x00000070


	//   ....[1]....
        /*0050*/ 	.word	0x000000e0


	//   ....[2]....
        /*0054*/ 	.word	0x00000150


	//----- nvinfo : EIATTR_CBANK_PARAM_SIZE
	.align		4
.L_79:
        /*0058*/ 	.byte	0x03, 0x19
        /*005a*/ 	.short	0x0018


	//----- nvinfo : EIATTR_PARAM_CBANK
	.align		4
        /*005c*/ 	.byte	0x04, 0x0a
        /*005e*/ 	.short	(.L_81 - .L_80)
	.align		4
.L_80:
        /*0060*/ 	.word	index@(.nv.constant0._Z11AtualizaC_3PiiPc)
        /*0064*/ 	.short	0x0380
        /*0066*/ 	.short	0x0018


	//----- nvinfo : EIATTR_SW_WAR
	.align		4
.L_81:
        /*0068*/ 	.byte	0x04, 0x36
        /*006a*/ 	.short	(.L_83 - .L_82)
.L_82:
        /*006c*/ 	.word	0x00000008
.L_83:


//--------------------- .nv.info._Z13DefineNovosVUPiiPcPj --------------------------
	.section	.nv.info._Z13DefineNovosVUPiiPcPj,"",@"SHT_CUDA_INFO"
	.sectionflags	@""
	.align	4


	//----- nvinfo : EIATTR_CUDA_API_VERSION
	.align		4
        /*0000*/ 	.byte	0x04, 0x37
        /*0002*/ 	.short	(.L_85 - .L_84)
.L_84:
        /*0004*/ 	.word	0x00000082


	//----- nvinfo : EIATTR_KPARAM_INFO
	.align		4
.L_85:
        /*0008*/ 	.byte	0x04, 0x17
        /*000a*/ 	.short	(.L_87 - .L_86)
.L_86:
        /*000c*/ 	.word	0x00000000
        /*0010*/ 	.short	0x0003
        /*0012*/ 	.short	0x0018
        /*0014*/ 	.byte	0x00, 0xf5, 0x21, 0x00


	//----- nvinfo : EIATTR_KPARAM_INFO
	.align		4
.L_87:
        /*0018*/ 	.byte	0x04, 0x17
        /*001a*/ 	.short	(.L_89 - .L_88)
.L_88:
        /*001c*/ 	.word	0x00000000
        /*0020*/ 	.short	0x0002
        /*0022*/ 	.short	0x0010
        /*0024*/ 	.byte	0x00, 0xf5, 0x21, 0x00


	//----- nvinfo : EIATTR_KPARAM_INFO
	.align		4
.L_89:
        /*0028*/ 	.byte	0x04, 0x17
        /*002a*/ 	.short	(.L_91 - .L_90)
.L_90:
        /*002c*/ 	.word	0x00000000
        /*0030*/ 	.short	0x0001
        /*0032*/ 	.short	0x0008
        /*0034*/ 	.byte	0x00, 0xf0, 0x11, 0x00


	//----- nvinfo : EIATTR_KPARAM_INFO
	.align		4
.L_91:
        /*0038*/ 	.byte	0x04, 0x17
        /*003a*/ 	.short	(.L_93 - .L_92)
.L_92:
        /*003c*/ 	.word	0x00000000
        /*0040*/ 	.short	0x0000
        /*0042*/ 	.short	0x0000
        /*0044*/ 	.byte	0x00, 0xf5, 0x21, 0x00


	//----- nvinfo : EIATTR_SPARSE_MMA_MASK
	.align		4
.L_93:
        /*0048*/ 	.byte	0x03, 0x50
        /*004a*/ 	.short	0x0000


	//----- nvinfo : EIATTR_MAXREG_COUNT
	.align		4
        /*004c*/ 	.byte	0x03, 0x1b
        /*004e*/ 	.short	0x00ff


	//----- nvinfo : EIATTR_MERCURY_ISA_VERSION
	.align		4
        /*0050*/ 	.byte	0x03, 0x5f
        /*0052*/ 	.short	0x0101


	//----- nvinfo : EIATTR_INT_WARP_WIDE_INSTR_OFFSETS
	.align		4
        /*0054*/ 	.byte	0x04, 0x31
        /*0056*/ 	.short	(.L_95 - .L_94)


	//   ....[0]....
.L_94:
        /*0058*/ 	.word	0x000000f0


	//   ....[1]....
        /*005c*/ 	.word	0x000001c0


	//----- nvinfo : EIATTR_VRC_CTA_INIT_COUNT
	.align		4
.L_95:
        /*0060*/ 	.byte	0x02, 0x4a
	.zero		1
	.zero		1


	//----- nvinfo : EIATTR_EXIT_INSTR_OFFSETS
	.align		4
        /*0064*/ 	.byte	0x04, 0x1c
        /*0066*/ 	.short	(.L_97 - .L_96)


	//   ....[0]....
.L_96:
        /*0068*/ 	.word	0x00000070


	//   ....[1]....
        /*006c*/ 	.word	0x000000d0


	//   ....[2]....
        /*0070*/ 	.word	0x00000200


	//----- nvinfo : EIATTR_CBANK_PARAM_SIZE
	.align		4
.L_97:
        /*0074*/ 	.byte	0x03, 0x19
        /*0076*/ 	.short	0x0020


	//----- nvinfo : EIATTR_PARAM_CBANK
	.align		4
        /*0078*/ 	.byte	0x04, 0x0a
        /*007a*/ 	.short	(.L_99 - .L_98)
	.align		4
.L_98:
        /*007c*/ 	.word	index@(.nv.constant0._Z13DefineNovosVUPiiPcPj)
        /*0080*/ 	.short	0x0380
        /*0082*/ 	.short	0x0020


	//----- nvinfo : EIATTR_SW_WAR
	.align		4
.L_99:
        /*0084*/ 	.byte	0x04, 0x36
        /*0086*/ 	.short	(.L_101 - .L_100)
.L_100:
        /*0088*/ 	.word	0x00000008
.L_101:


//--------------------- .nv.info._Z11AtualizaC_1P8aresta_EPiS1_i --------------------------
	.section	.nv.info._Z11AtualizaC_1P8aresta_EPiS1_i,"",@"SHT_CUDA_INFO"
	.sectionflags	@""
	.align	4


	//----- nvinfo : EIATTR_CUDA_API_VERSION
	.align		4
        /*0000*/ 	.byte	0x04, 0x37
        /*0002*/ 	.short	(.L_103 - .L_102)
.L_102:
        /*0004*/ 	.word	0x00000082


	//----- nvinfo : EIATTR_KPARAM_INFO
	.align		4
.L_103:
        /*0008*/ 	.byte	0x04, 0x17
        /*000a*/ 	.short	(.L_105 - .L_104)
.L_104:
        /*000c*/ 	.word	0x00000000
        /*0010*/ 	.short	0x0003
        /*0012*/ 	.short	0x0018
        /*0014*/ 	.byte	0x00, 0xf0, 0x11, 0x00


	//----- nvinfo : EIATTR_KPARAM_INFO
	.align		4
.L_105:
        /*0018*/ 	.byte	0x04, 0x17
        /*001a*/ 	.short	(.L_107 - .L_106)
.L_106:
        /*001c*/ 	.word	0x00000000
        /*0020*/ 	.short	0x0002
        /*0022*/ 	.short	0x0010
        /*0024*/ 	.byte	0x00, 0xf5, 0x21, 0x00


	//----- nvinfo : EIATTR_KPARAM_INFO
	.align		4
.L_107:
        /*0028*/ 	.byte	0x04, 0x17
        /*002a*/ 	.short	(.L_109 - .L_108)
.L_108:
        /*002c*/ 	.word	0x00000000
        /*0030*/ 	.short	0x0001
        /*0032*/ 	.short	0x0008
        /*0034*/ 	.byte	0x00, 0xf5, 0x21, 0x00


	//----- nvinfo : EIATTR_KPARAM_INFO
	.align		4
.L_109:
        /*0038*/ 	.byte	0x04, 0x17
        /*003a*/ 	.short	(.L_111 - .L_110)
.L_110:
        /*003c*/ 	.word	0x00000000
        /*0040*/ 	.short	0x0000
        /*0042*/ 	.short	0x0000
        /*0044*/ 	.byte	0x00, 0xf5, 0x21, 0x00


	//----- nvinfo : EIATTR_SPARSE_MMA_MASK
	.align		4
.L_111:
        /*0048*/ 	.byte	0x03, 0x50
        /*004a*/ 	.short	0x0000


	//----- nvinfo : EIATTR_MAXREG_COUNT
	.align		4
        /*004c*/ 	.byte	0x03, 0x1b
        /*004e*/ 	.short	0x00ff


	//----- nvinfo : EIATTR_MERCURY_ISA_VERSION
	.align		4
        /*0050*/ 	.byte	0x03, 0x5f
        /*0052*/ 	.short	0x0101


	//----- nvinfo : EIATTR_VRC_CTA_INIT_COUNT
	.align		4
        /*0054*/ 	.byte	0x02, 0x4a
	.zero		1
	.zero		1


	//----- nvinfo : EIATTR_EXIT_INSTR_OFFSETS
	.align		4
        /*0058*/ 	.byte	0x04, 0x1c
        /*005a*/ 	.short	(.L_113 - .L_112)


	//   ....[0]....
.L_112:
        /*005c*/ 	.word	0x00000070


	//   ....[1]....
        /*0060*/ 	.word	0x00000180


	//   ....[2]....
        /*0064*/ 	.word	0x000001a0


	//   ....[3]....
        /*0068*/ 	.word	0x000001f0


	//----- nvinfo : EIATTR_CRS_STACK_SIZE
	.align		4
.L_113:
        /*006c*/ 	.byte	0x04, 0x1e
        /*006e*/ 	.short	(.L_115 - .L_114)
.L_114:
        /*0070*/ 	.word	0x00000000


	//----- nvinfo : EIATTR_CBANK_PARAM_SIZE
	.align		4
.L_115:
        /*0074*/ 	.byte	0x03, 0x19
        /*0076*/ 	.short	0x001c


	//----- nvinfo : EIATTR_PARAM_CBANK
	.align		4
        /*0078*/ 	.byte	0x04, 0x0a
        /*007a*/ 	.short	(.L_117 - .L_116)
	.align		4
.L_116:
        /*007c*/ 	.word	index@(.nv.constant0._Z11AtualizaC_1P8aresta_EPiS1_i)
        /*0080*/ 	.short	0x0380
        /*0082*/ 	.short	0x001c


	//----- nvinfo : EIATTR_SW_WAR
	.align		4
.L_117:
        /*0084*/ 	.byte	0x04, 0x36
        /*0086*/ 	.short	(.L_119 - .L_118)
.L_118:
        /*0088*/ 	.word	0x00000008
.L_119:


//--------------------- .nv.info._Z21Inicializa_arestasE_CP6arestaPiiS1_P8aresta_EPj --------------------------
	.section	.nv.info._Z21Inicializa_arestasE_CP6arestaPiiS1_P8aresta_EPj,"",@"SHT_CUDA_INFO"
	.sectionflags	@""
	.align	4


	//----- nvinfo : EIATTR_CUDA_API_VERSION
	.align		4
        /*0000*/ 	.byte	0x04, 0x37
        /*0002*/ 	.short	(.L_121 - .L_120)
.L_120:
        /*0004*/ 	.word	0x00000082


	//----- nvinfo : EIATTR_KPARAM_INFO
	.align		4
.L_121:
        /*0008*/ 	.byte	0x04, 0x17
        /*000a*/ 	.short	(.L_123 - .L_122)
.L_122:
        /*000c*/ 	.word	0x00000000
        /*0010*/ 	.short	0x0005
        /*0012*/ 	.short	0x0028
        /*0014*/ 	.byte	0x00, 0xf5, 0x21, 0x00


	//----- nvinfo : EIATTR_KPARAM_INFO
	.align		4
.L_123:
        /*0018*/ 	.byte	0x04, 0x17
        /*001a*/ 	.short	(.L_125 - .L_124)
.L_124:
        /*001c*/ 	.word	0x00000000
        /*0020*/ 	.short	0x0004
        /*0022*/ 	.short	0x0020
        /*0024*/ 	.byte	0x00, 0xf5, 0x21, 0x00


	//----- nvinfo : EIATTR_KPARAM_INFO
	.align		4
.L_125:
        /*0028*/ 	.byte	0x04, 0x17
        /*002a*/ 	.short	(.L_127 - .L_126)
.L_126:
        /*002c*/ 	.word	0x00000000
        /*0030*/ 	.short	0x0003
        /*0032*/ 	.short	0x0018
        /*0034*/ 	.byte	0x00, 0xf5, 0x21, 0x00


	//----- nvinfo : EIATTR_KPARAM_INFO
	.align		4
.L_127:
        /*0038*/ 	.byte	0x04, 0x17
        /*003a*/ 	.short	(.L_129 - .L_128)
.L_128:
        /*003c*/ 	.word	0x00000000
        /*0040*/ 	.short	0x0002
        /*0042*/ 	.short	0x0010
        /*0044*/ 	.byte	0x00, 0xf0, 0x11, 0x00


	//----- nvinfo : EIATTR_KPARAM_INFO
	.align		4
.L_129:
        /*0048*/ 	.byte	0x04, 0x17
        /*004a*/ 	.short	(.L_131 - .L_130)
.L_130:
        /*004c*/ 	.word	0x00000000
        /*0050*/ 	.short	0x0001
        /*0052*/ 	.short	0x0008
        /*0054*/ 	.byte	0x00, 0xf5, 0x21, 0x00


	//----- nvinfo : EIATTR_KPARAM_INFO
	.align		4
.L_131:
        /*0058*/ 	.byte	0x04, 0x17
        /*005a*/ 	.short	(.L_133 - .L_132)
.L_132:
        /*005c*/ 	.word	0x00000000
        /*0060*/ 	.short	0x0000
        /*0062*/ 	.short	0x0000
        /*0064*/ 	.byte	0x00, 0xf5, 0x21, 0x00


	//----- nvinfo : EIATTR_SPARSE_MMA_MASK
	.align		4
.L_133:
        /*0068*/ 	.byte	0x03, 0x50
        /*006a*/ 	.short	0x0000


	//----- nvinfo : EIATTR_MAXREG_COUNT
	.align		4
        /*006c*/ 	.byte	0x03, 0x1b
        /*006e*/ 	.short	0x00ff


	//----- nvinfo : EIATTR_MERCURY_ISA_VERSION
	.align		4
        /*0070*/ 	.byte	0x03, 0x5f
        /*0072*/ 	.short	0x0101


	//----- nvinfo : EIATTR_INT_WARP_WIDE_INSTR_OFFSETS
	.align		4
        /*0074*/ 	.byte	0x04, 0x31
        /*0076*/ 	.short	(.L_135 - .L_134)


	//   ....[0]....
.L_134:
        /*0078*/ 	.word	0x000001c0


	//   ....[1]....
        /*007c*/ 	.word	0x00000290


	//----- nvinfo : EIATTR_VRC_CTA_INIT_COUNT
	.align		4
.L_135:
        /*0080*/ 	.byte	0x02, 0x4a
	.zero		1
	.zero		1


	//----- nvinfo : EIATTR_EXIT_INSTR_OFFSETS
	.align		4
        /*0084*/ 	.byte	0x04, 0x1c
        /*0086*/ 	.short	(.L_137 - .L_136)


	//   ....[0]....
.L_136:
        /*0088*/ 	.word	0x00000070


	//   ....[1]....
        /*008c*/ 	.word	0x00000360


	//----- nvinfo : EIATTR_CRS_STACK_SIZE
	.align		4
.L_137:
        /*0090*/ 	.byte	0x04, 0x1e
        /*0092*/ 	.short	(.L_139 - .L_138)
.L_138:
        /*0094*/ 	.word	0x00000000


	//----- nvinfo : EIATTR_CBANK_PARAM_SIZE
	.align		4
.L_139:
        /*0098*/ 	.byte	0x03, 0x19
        /*009a*/ 	.short	0x0030


	//----- nvinfo : EIATTR_PARAM_CBANK
	.align		4
        /*009c*/ 	.byte	0x04, 0x0a
        /*009e*/ 	.short	(.L_141 - .L_140)
	.align		4
.L_140:
        /*00a0*/ 	.word	index@(.nv.constant0._Z21Inicializa_arestasE_CP6arestaPiiS1_P8aresta_EPj)
        /*00a4*/ 	.short	0x0380
        /*00a6*/ 	.short	0x0030


	//----- nvinfo : EIATTR_SW_WAR
	.align		4
.L_141:
        /*00a8*/ 	.byte	0x04, 0x36
        /*00aa*/ 	.short	(.L_143 - .L_142)
.L_142:
        /*00ac*/ 	.word	0x00000008
.L_143:


//--------------------- .nv.info._Z20Calcula_num_zerodiffP6arestaPfiPiPjS3_Pd --------------------------
	.section	.nv.info._Z20Calcula_num_zerodiffP6arestaPfiPiPjS3_Pd,"",@"SHT_CUDA_INFO"
	.sectionflags	@""
	.align	4


	//----- nvinfo : EIATTR_CUDA_API_VERSION
	.align		4
        /*0000*/ 	.byte	0x04, 0x37
        /*0002*/ 	.short	(.L_145 - .L_144)
.L_144:
        /*0004*/ 	.word	0x00000082


	//----- nvinfo : EIATTR_KPARAM_INFO
	.align		4
.L_145:
        /*0008*/ 	.byte	0x04, 0x17
        /*000a*/ 	.short	(.L_147 - .L_146)
.L_146:
        /*000c*/ 	.word	0x00000000
        /*0010*/ 	.short	0x0006
        /*0012*/ 	.short	0x0030
        /*0014*/ 	.byte	0x00, 0xf5, 0x21, 0x00


	//----- nvinfo : EIATTR_KPARAM_INFO
	.align		4
.L_147:
        /*0018*/ 	.byte	0x04, 0x17
        /*001a*/ 	.short	(.L_149 - .L_148)
.L_148:
        /*001c*/ 	.word	0x00000000
        /*0020*/ 	.short	0x0005
        /*0022*/ 	.short	0x0028
        /*0024*/ 	.byte	0x00, 0xf5, 0x21, 0x00


	//----- nvinfo : EIATTR_KPARAM_INFO
	.align		4
.L_149:
        /*0028*/ 	.byte	0x04, 0x17
        /*002a*/ 	.short	(.L_151 - .L_150)
.L_150:
        /*002c*/ 	.word	0x00000000
        /*0030*/ 	.short	0x0004
        /*0032*/ 	.short	0x0020
        /*0034*/ 	.byte	0x00, 0xf5, 0x21, 0x00


	//----- nvinfo : EIATTR_KPARAM_INFO
	.align		4
.L_151:
        /*0038*/ 	.byte	0x04, 0x17
        /*003a*/ 	.short	(.L_153 - .L_152)
.L_152:
        /*003c*/ 	.word	0x00000000
        /*0040*/ 	.short	0x0003
        /*0042*/ 	.short	0x0018
        /*0044*/ 	.byte	0x00, 0xf5, 0x21, 0x00


	//----- nvinfo : EIATTR_KPARAM_INFO
	.align		4
.L_153:
        /*0048*/ 	.byte	0x04, 0x17
        /*004a*/ 	.short	(.L_155 - .L_154)
.L_154:
        /*004c*/ 	.word	0x00000000
        /*0050*/ 	.short	0x0002
        /*0052*/ 	.short	0x0010
        /*0054*/ 	.byte	0x00, 0xf0, 0x11, 0x00


	//----- nvinfo : EIATTR_KPARAM_INFO
	.align		4
.L_155:
        /*0058*/ 	.byte	0x04, 0x17
        /*005a*/ 	.short	(.L_157 - .L_156)
.L_156:
        /*005c*/ 	.word	0x00000000
        /*0060*/ 	.short	0x0001
        /*0062*/ 	.short	0x0008
        /*0064*/ 	.byte	0x00, 0xf5, 0x21, 0x00


	//----- nvinfo : EIATTR_KPARAM_INFO
	.align		4
.L_157:
        /*0068*/ 	.byte	0x04, 0x17
        /*006a*/ 	.short	(.L_159 - .L_158)
.L_158:
        /*006c*/ 	.word	0x00000000
        /*0070*/ 	.short	0x0000
        /*0072*/ 	.short	0x0000
        /*0074*/ 	.byte	0x00, 0xf5, 0x21, 0x00


	//----- nvinfo : EIATTR_SPARSE_MMA_MASK
	.align		4
.L_159:
        /*0078*/ 	.byte	0x03, 0x50
        /*007a*/ 	.short	0x0000


	//----- nvinfo : EIATTR_MAXREG_COUNT
	.align		4
        /*007c*/ 	.byte	0x03, 0x1b
        /*007e*/ 	.short	0x00ff


	//----- nvinfo : EIATTR_MERCURY_ISA_VERSION
	.align		4
        /*0080*/ 	.byte	0x03, 0x5f
        /*0082*/ 	.short	0x0101


	//----- nvinfo : EIATTR_INT_WARP_WIDE_INSTR_OFFSETS
	.align		4
        /*0084*/ 	.byte	0x04, 0x31
        /*0086*/ 	.short	(.L_161 - .L_160)


	//   ....[0]....
.L_160:
        /*0088*/ 	.word	0x000000f0


	//   ....[1]....
        /*008c*/ 	.word	0x00000190


	//   ....[2]....
        /*0090*/ 	.word	0x00000210


	//----- nvinfo : EIATTR_VRC_CTA_INIT_COUNT
	.align		4
.L_161:
        /*0094*/ 	.byte	0x02, 0x4a
	.zero		1
	.zero		1


	//----- nvinfo : EIATTR_EXIT_INSTR_OFFSETS
	.align		4
        /*0098*/ 	.byte	0x04, 0x1c
        /*009a*/ 	.short	(.L_163 - .L_162)


	//   ....[0]....
.L_162:
        /*009c*/ 	.word	0x00000070


	//   ....[1]....
        /*00a0*/ 	.word	0x000000d0


	//   ....[2]....
        /*00a4*/ 	.word	0x000001f0


	//   ....[3]....
        /*00a8*/ 	.word	0x00000260


	//----- nvinfo : EIATTR_CBANK_PARAM_SIZE
	.align		4
.L_163:
        /*00ac*/ 	.byte	0x03, 0x19
        /*00ae*/ 	.short	0x0038


	//----- nvinfo : EIATTR_PARAM_CBANK
	.align		4
        /*00b0*/ 	.byte	0x04, 0x0a
        /*00b2*/ 	.short	(.L_165 - .L_164)
	.align		4
.L_164:
        /*00b4*/ 	.word	index@(.nv.constant0._Z20Calcula_num_zerodiffP6arestaPfiPiPjS3_Pd)
        /*00b8*/ 	.short	0x0380
        /*00ba*/ 	.short	0x0038


	//----- nvinfo : EIATTR_SW_WAR
	.align		4
.L_165:
        /*00bc*/ 	.byte	0x04, 0x36
        /*00be*/ 	.short	(.L_167 - .L_166)
.L_166:
        /*00c0*/ 	.word	0x00000008
.L_167:


//--------------------- .nv.info._Z19MarcarArestas_StrutP6arestaPii --------------------------
	.section	.nv.info._Z19MarcarArestas_StrutP6arestaPii,"",@"SHT_CUDA_INFO"
	.sectionflags	@""
	.align	4


	//----- nvinfo : EIATTR_CUDA_API_VERSION
	.align		4
        /*0000*/ 	.byte	0x04, 0x37
        /*0002*/ 	.short	(.L_169 - .L_168)
.L_168:
        /*0004*/ 	.word	0x00000082


	//----- nvinfo : EIATTR_KPARAM_INFO
	.align		4
.L_169:
        /*0008*/ 	.byte	0x04, 0x17
        /*000a*/ 	.short	(.L_171 - .L_170)
.L_170:
        /*000c*/ 	.word	0x00000000
        /*0010*/ 	.short	0x0002
        /*0012*/ 	.short	0x0010
        /*0014*/ 	.byte	0x00, 0xf0, 0x11, 0x00


	//----- nvinfo : EIATTR_KPARAM_INFO
	.align		4
.L_171:
        /*0018*/ 	.byte	0x04, 0x17
        /*001a*/ 	.short	(.L_173 - .L_172)
.L_172:
        /*001c*/ 	.word	0x00000000
        /*0020*/ 	.short	0x0001
        /*0022*/ 	.short	0x0008
        /*0024*/ 	.byte	0x00, 0xf5, 0x21, 0x00


	//----- nvinfo : EIATTR_KPARAM_INFO
	.align		4
.L_173:
        /*0028*/ 	.byte	0x04, 0x17
        /*002a*/ 	.short	(.L_175 - .L_174)
.L_174:
        /*002c*/ 	.word	0x00000000
        /*0030*/ 	.short	0x0000
        /*0032*/ 	.short	0x0000
        /*0034*/ 	.byte	0x00, 0xf5, 0x21, 0x00


	//----- nvinfo : EIATTR_SPARSE_MMA_MASK
	.align		4
.L_175:
        /*0038*/ 	.byte	0x03, 0x50
        /*003a*/ 	.short	0x0000


	//----- nvinfo : EIATTR_MAXREG_COUNT
	.align		4
        /*003c*/ 	.byte	0x03, 0x1b
        /*003e*/ 	.short	0x00ff


	//----- nvinfo : EIATTR_MERCURY_ISA_VERSION
	.align		4
        /*0040*/ 	.byte	0x03, 0x5f
        /*0042*/ 	.short	0x0101


	//----- nvinfo : EIATTR_VRC_CTA_INIT_COUNT
	.align		4
        /*0044*/ 	.byte	0x02, 0x4a
	.zero		1
	.zero		1


	//----- nvinfo : EIATTR_EXIT_INSTR_OFFSETS
	.align		4
        /*0048*/ 	.byte	0x04, 0x1c
        /*004a*/ 	.short	(.L_177 - .L_176)


	//   ....[0]....
.L_176:
        /*004c*/ 	.word	0x00000070


	//   ....[1]....
        /*0050*/ 	.word	0x00000100


	//----- nvinfo : EIATTR_CBANK_PARAM_SIZE
	.align		4
.L_177:
        /*0054*/ 	.byte	0x03, 0x19
        /*0056*/ 	.short	0x0014


	//----- nvinfo : EIATTR_PARAM_CBANK
	.align		4
        /*0058*/ 	.byte	0x04, 0x0a
        /*005a*/ 	.short	(.L_179 - .L_178)
	.align		4
.L_178:
        /*005c*/ 	.word	index@(.nv.constant0._Z19MarcarArestas_StrutP6arestaPii)
        /*0060*/ 	.short	0x0380
        /*0062*/ 	.short	0x0014


	//----- nvinfo : EIATTR_SW_WAR
	.align		4
.L_179:
        /*0064*/ 	.byte	0x04, 0x36
        /*0066*/ 	.short	(.L_181 - .L_180)
.L_180:
        /*0068*/ 	.word	0x00000008
.L_181:


//--------------------- .nv.info._Z20EncontraMenorAresta2P6arestaPfPiii --------------------------
	.section	.nv.info._Z20EncontraMenorAresta2P6arestaPfPiii,"",@"SHT_CUDA_INFO"
	.sectionflags	@""
	.align	4


	//----- nvinfo : EIATTR_CUDA_API_VERSION
	.align		4
        /*0000*/ 	.byte	0x04, 0x37
        /*0002*/ 	.short	(.L_183 - .L_182)
.L_182:
        /*0004*/ 	.word	0x00000082


	//----- nvinfo : EIATTR_KPARAM_INFO
	.align		4
.L_183:
        /*0008*/ 	.byte	0x04, 0x17
        /*000a*/ 	.short	(.L_185 - .L_184)
.L_184:
        /*000c*/ 	.word	0x00000000
        /*0010*/ 	.short	0x0004
        /*0012*/ 	.short	0x001c
        /*0014*/ 	.byte	0x00, 0xf0, 0x11, 0x00


	//----- nvinfo : EIATTR_KPARAM_INFO
	.align		4
.L_185:
        /*0018*/ 	.byte	0x04, 0x17
        /*001a*/ 	.short	(.L_187 - .L_186)
.L_186:
        /*001c*/ 	.word	0x00000000
        /*0020*/ 	.short	0x0003
        /*0022*/ 	.short	0x0018
        /*0024*/ 	.byte	0x00, 0xf0, 0x11, 0x00


	//----- nvinfo : EIATTR_KPARAM_INFO
	.align		4
.L_187:
        /*0028*/ 	.byte	0x04, 0x17
        /*002a*/ 	.short	(.L_189 - .L_188)
.L_188:
        /*002c*/ 	.word	0x00000000
        /*0030*/ 	.short	0x0002
        /*0032*/ 	.short	0x0010
        /*0034*/ 	.byte	0x00, 0xf5, 0x21, 0x00


	//----- nvinfo : EIATTR_KPARAM_INFO
	.align		4
.L_189:
        /*0038*/ 	.byte	0x04, 0x17
        /*003a*/ 	.short	(.L_191 - .L_190)
.L_190:
        /*003c*/ 	.word	0x00000000
        /*0040*/ 	.short	0x0001
        /*0042*/ 	.short	0x0008
        /*0044*/ 	.byte	0x00, 0xf5, 0x21, 0x00


	//----- nvinfo : EIATTR_KPARAM_INFO
	.align		4
.L_191:
        /*0048*/ 	.byte	0x04, 0x17
        /*004a*/ 	.short	(.L_193 - .L_192)
.L_192:
        /*004c*/ 	.word	0x00000000
        /*0050*/ 	.short	0x0000
        /*0052*/ 	.short	0x0000
        /*0054*/ 	.byte	0x00, 0xf5, 0x21, 0x00


	//----- nvinfo : EIATTR_SPARSE_MMA_MASK
	.align		4
.L_193:
        /*0058*/ 	.byte	0x03, 0x50
        /*005a*/ 	.short	0x0000


	//----- nvinfo : EIATTR_MAXREG_COUNT
	.align		4
        /*005c*/ 	.byte	0x03, 0x1b
        /*005e*/ 	.short	0x00ff


	//----- nvinfo : EIATTR_MERCURY_ISA_VERSION
	.align		4
        /*0060*/ 	.byte	0x03, 0x5f
        /*0062*/ 	.short	0x0101


	//----- nvinfo : EIATTR_VRC_CTA_INIT_COUNT
	.align		4
        /*0064*/ 	.byte	0x02, 0x4a
	.zero		1
	.zero		1


	//----- nvinfo : EIATTR_EXIT_INSTR_OFFSETS
	.align		4
        /*0068*/ 	.byte	0x04, 0x1c
        /*006a*/ 	.short	(.L_195 - .L_194)


	//   ....[0]....
.L_194:
        /*006c*/ 	.word	0x00000070


	//   ....[1]....
        /*0070*/ 	.word	0x000000e0


	//   ....[2]....
        /*0074*/ 	.word	0x000001f0


	//   ....[3]....
        /*0078*/ 	.word	0x00000240


	//   ....[4]....
        /*007c*/ 	.word	0x000002f0


	//----- nvinfo : EIATTR_CRS_STACK_SIZE
	.align		4
.L_195:
        /*0080*/ 	.byte	0x04, 0x1e
        /*0082*/ 	.short	(.L_197 - .L_196)
.L_196:
        /*0084*/ 	.word	0x00000000


	//----- nvinfo : EIATTR_CBANK_PARAM_SIZE
	.align		4
.L_197:
        /*0088*/ 	.byte	0x03, 0x19
        /*008a*/ 	.short	0x0020


	//----- nvinfo : EIATTR_PARAM_CBANK
	.align		4
        /*008c*/ 	.byte	0x04, 0x0a
        /*008e*/ 	.short	(.L_199 - .L_198)
	.align		4
.L_198:
        /*0090*/ 	.word	index@(.nv.constant0._Z20EncontraMenorAresta2P6arestaPfPiii)
        /*0094*/ 	.short	0x0380
        /*0096*/ 	.short	0x0020


	//----- nvinfo : EIATTR_SW_WAR
	.align		4
.L_199:
        /*0098*/ 	.byte	0x04, 0x36
        /*009a*/ 	.short	(.L_201 - .L_200)
.L_200:
        /*009c*/ 	.word	0x00000008
.L_201:


//--------------------- .nv.info._Z20EncontraMenorAresta1P6arestaPfPiii --------------------------
	.section	.nv.info._Z20EncontraMenorAresta1P6arestaPfPiii,"",@"SHT_CUDA_INFO"
	.sectionflags	@""
	.align	4


	//----- nvinfo : EIATTR_CUDA_API_VERSION
	.align		4
        /*0000*/ 	.byte	0x04, 0x37
        /*0002*/ 	.short	(.L_203 - .L_202)
.L_202:
        /*0004*/ 	.word	0x00000082


	//----- nvinfo : EIATTR_KPARAM_INFO
	.align		4
.L_203:
        /*0008*/ 	.byte	0x04, 0x17
        /*000a*/ 	.short	(.L_205 - .L_204)
.L_204:
        /*000c*/ 	.word	0x00000000
        /*0010*/ 	.short	0x0004
        /*0012*/ 	.short	0x001c
        /*0014*/ 	.byte	0x00, 0xf0, 0x11, 0x00


	//----- nvinfo : EIATTR_KPARAM_INFO
	.align		4
.L_205:
        /*0018*/ 	.byte	0x04, 0x17
        /*001a*/ 	.short	(.L_207 - .L_206)
.L_206:
        /*001c*/ 	.word	0x00000000
        /*0020*/ 	.short	0x0003
        /*0022*/ 	.short	0x0018
        /*0024*/ 	.byte	0x00, 0xf0, 0x11, 0x00


	//----- nvinfo : EIATTR_KPARAM_INFO
	.align		4
.L_207:
        /*0028*/ 	.byte	0x04, 0x17
        /*002a*/ 	.short	(.L_209 - .L_208)
.L_208:
        /*002c*/ 	.word	0x00000000
        /*0030*/ 	.short	0x0002
        /*0032*/ 	.short	0x0010
        /*0034*/ 	.byte	0x00, 0xf5, 0x21, 0x00


	//----- nvinfo : EIATTR_KPARAM_INFO
	.align		4
.L_209:
        /*0038*/ 	.byte	0x04, 0x17
        /*003a*/ 	.short	(.L_211 - .L_210)
.L_210:
        /*003c*/ 	.word	0x00000000
        /*0040*/ 	.short	0x0001
        /*0042*/ 	.short	0x0008
        /*0044*/ 	.byte	0x00, 0xf5, 0x21, 0x00


	//----- nvinfo : EIATTR_KPARAM_INFO
	.align		4
.L_211:
        /*0048*/ 	.byte	0x04, 0x17
        /*004a*/ 	.short	(.L_213 - .L_212)
.L_212:
        /*004c*/ 	.word	0x00000000
        /*0050*/ 	.short	0x0000
        /*0052*/ 	.short	0x0000
        /*0054*/ 	.byte	0x00, 0xf5, 0x21, 0x00


	//----- nvinfo : EIATTR_SPARSE_MMA_MASK
	.align		4
.L_213:
        /*0058*/ 	.byte	0x03, 0x50
        /*005a*/ 	.short	0x0000


	//----- nvinfo : EIATTR_MAXREG_COUNT
	.align		4
        /*005c*/ 	.byte	0x03, 0x1b
        /*005e*/ 	.short	0x00ff


	//----- nvinfo : EIATTR_MERCURY_ISA_VERSION
	.align		4
        /*0060*/ 	.byte	0x03, 0x5f
        /*0062*/ 	.short	0x0101


	//----- nvinfo : EIATTR_VRC_CTA_INIT_COUNT
	.align		4
        /*0064*/ 	.byte	0x02, 0x4a
	.zero		1
	.zero		1


	//----- nvinfo : EIATTR_EXIT_INSTR_OFFSETS
	.align		4
        /*0068*/ 	.byte	0x04, 0x1c
        /*006a*/ 	.short	(.L_215 - .L_214)


	//   ....[0]....
.L_214:
        /*006c*/ 	.word	0x00000070


	//   ....[1]....
        /*0070*/ 	.word	0x000000e0


	//   ....[2]....
        /*0074*/ 	.word	0x000001e0


	//   ....[3]....
        /*0078*/ 	.word	0x00000230


	//   ....[4]....
        /*007c*/ 	.word	0x000002e0


	//----- nvinfo : EIATTR_CRS_STACK_SIZE
	.align		4
.L_215:
        /*0080*/ 	.byte	0x04, 0x1e
        /*0082*/ 	.short	(.L_217 - .L_216)
.L_216:
        /*0084*/ 	.word	0x00000000


	//----- nvinfo : EIATTR_CBANK_PARAM_SIZE
	.align		4
.L_217:
        /*0088*/ 	.byte	0x03, 0x19
        /*008a*/ 	.short	0x0020


	//----- nvinfo : EIATTR_PARAM_CBANK
	.align		4
        /*008c*/ 	.byte	0x04, 0x0a
        /*008e*/ 	.short	(.L_219 - .L_218)
	.align		4
.L_218:
        /*0090*/ 	.word	index@(.nv.constant0._Z20EncontraMenorAresta1P6arestaPfPiii)
        /*0094*/ 	.short	0x0380
        /*0096*/ 	.short	0x0020


	//----- nvinfo : EIATTR_SW_WAR
	.align		4
.L_219:
        /*0098*/ 	.byte	0x04, 0x36
        /*009a*/ 	.short	(.L_221 - .L_220)
.L_220:
        /*009c*/ 	.word	0x00000008
.L_221:


//--------------------- .nv.callgraph             --------------------------
	.section	.nv.callgraph,"",@"SHT_CUDA_CALLGRAPH"
	.align	4
	.sectionentsize	8
	.align		4
        /*0000*/ 	.word	0x00000000
	.align		4
        /*0004*/ 	.word	0xffffffff
	.align		4
        /*0008*/ 	.word	0x00000000
	.align		4
        /*000c*/ 	.word	0xfffffffe
	.align		4
        /*0010*/ 	.word	0x00000000
	.align		4
        /*0014*/ 	.word	0xfffffffd
	.align		4
        /*0018*/ 	.word	0x00000000
	.align		4
        /*001c*/ 	.word	0xfffffffc


//--------------------- .text._Z13MarcarArestasP6arestaPiii --------------------------
	.section	.text._Z13MarcarArestasP6arestaPiii,"ax",@progbits
	.align	128
        .global         _Z13MarcarArestasP6arestaPiii
        .type           _Z13MarcarArestasP6arestaPiii,@function
        .size           _Z13MarcarArestasP6arestaPiii,(.L_x_20 - _Z13MarcarArestasP6arestaPiii)
        .other          _Z13MarcarArestasP6arestaPiii,@"STO_CUDA_ENTRY STV_DEFAULT"
_Z13MarcarArestasP6arestaPiii:
.text._Z13MarcarArestasP6arestaPiii:
[----:B------:R-:W-:Y:S01]  /*0000*/  LDC R1, c[0x0][0x37c] ;  /* 0x0000df00ff017b82 */ /* 0x000fe20000000800 */
[----:B------:R-:W0:Y:S01]  /*0010*/  S2R R5, SR_TID.X ;  /* 0x0000000000057919 */ /* 0x000e220000002100 */
[----:B------:R-:W0:Y:S01]  /*0020*/  LDCU UR4, c[0x0][0x360] ;  /* 0x00006c00ff0477ac */ /* 0x000e220008000800 */
[----:B------:R-:W0:Y:S01]  /*0030*/  S2R R0, SR_CTAID.X ;  /* 0x0000000000007919 */ /* 0x000e220000002500 */
[----:B------:R-:W1:Y:S01]  /*0040*/  LDCU UR5, c[0x0][0x390] ;  /* 0x00007200ff0577ac */ /* 0x000e620008000800 */
[----:B0-----:R-:W-:-:S05]  /*0050*/  IMAD R5, R0, UR4, R5 ;  /* 0x0000000400057c24 */ /* 0x001fca000f8e0205 */
[----:B-1----:R-:W-:-:S13]  /*0060*/  ISETP.GE.AND P0, PT, R5, UR5, PT ;  /* 0x0000000505007c0c */ /* 0x002fda000bf06270 */
[----:B------:R-:W-:Y:S05]  /*0070*/  @P0 EXIT ;  /* 0x000000000000094d */ /* 0x000fea0003800000 */
[----:B------:R-:W0:Y:S01]  /*0080*/  LDC.64 R2, c[0x0][0x380] ;  /* 0x0000e000ff027b82 */ /* 0x000e220000000a00 */
[----:B------:R-:W1:Y:S01]  /*0090*/  LDCU.64 UR4, c[0x0][0x358] ;  /* 0x00006b00ff0477ac */ /* 0x000e620008000a00 */
[----:B------:R-:W2:Y:S01]  /*00a0*/  LDCU UR6, c[0x0][0x394] ;  /* 0x00007280ff0677ac */ /* 0x000ea20008000800 */
[----:B0-----:R-:W-:-:S05]  /*00b0*/  IMAD.WIDE R2, R5, 0xc, R2 ;  /* 0x0000000c05027825 */ /* 0x001fca00078e0202 */
[----:B-1----:R-:W2:Y:S02]  /*00c0*/  LDG.E R5, desc[UR4][R2.64] ;  /* 0x0000000402057981 */ /* 0x002ea4000c1e1900 */
[----:B--2---:R-:W-:-:S13]  /*00d0*/  ISETP.NE.AND P0, PT, R5, UR6, PT ;  /* 0x0000000605007c0c */ /* 0x004fda000bf05270 */
[----:B------:R-:W-:Y:S05]  /*00e0*/  @!P0 EXIT ;  /* 0x000000000000894d */ /* 0x000fea0003800000 */
[----:B------:R-:W2:Y:S01]  /*00f0*/  LDG.E R9, desc[UR4][R2.64+0x4] ;  /* 0x0000040402097981 */ /* 0x000ea2000c1e1900 */
[----:B------:R-:W0:Y:S02]  /*0100*/  LDC.64 R6, c[0x0][0x388] ;  /* 0x0000e200ff067b82 */ /* 0x000e240000000a00 */
[----:B0-----:R-:W-:-:S06]  /*0110*/  IMAD.WIDE.U32 R4, R5, 0x4, R6 ;  /* 0x0000000405047825 */ /* 0x001fcc00078e0006 */
[----:B------:R-:W3:Y:S01]  /*0120*/  LDG.E R4, desc[UR4][R4.64] ;  /* 0x0000000404047981 */ /* 0x000ee2000c1e1900 */
[----:B--2---:R-:W-:-:S06]  /*0130*/  IMAD.WIDE.U32 R6, R9, 0x4, R6 ;  /* 0x0000000409067825 */ /* 0x004fcc00078e0006 */
[----:B------:R-:W3:Y:S04]  /*0140*/  LDG.E R7, desc[UR4][R6.64] ;  /* 0x0000000406077981 */ /* 0x000ee8000c1e1900 */
[----:B------:R-:W-:Y:S01]  /*0150*/  STG.E desc[UR4][R2.64+0x8], RZ ;  /* 0x000008ff02007986 */ /* 0x000fe2000c101904 */
[----:B---3--:R-:W-:-:S04]  /*0160*/  ISETP.NE.AND P0, PT, R4, R7, PT ;  /* 0x000000070400720c */ /* 0x008fc80003f05270 */
[----:B------:R-:W-:Y:S02]  /*0170*/  SEL R9, R4, UR6, P0 ;  /* 0x0000000604097c07 */ /* 0x000fe40008000000 */
[----:B------:R-:W-:-:S03]  /*0180*/  SEL R11, R7, UR6, P0 ;  /* 0x00000006070b7c07 */ /* 0x000fc60008000000 */
[----:B------:R-:W-:Y:S04]  /*0190*/  STG.E desc[UR4][R2.64], R9 ;  /* 0x0000000902007986 */ /* 0x000fe8000c101904 */
[----:B------:R-:W-:Y:S01]  /*01a0*/  STG.E desc[UR4][R2.64+0x4], R11 ;  /* 0x0000040b02007986 */ /* 0x000fe2000c101904 */
[----:B------:R-:W-:Y:S05]  /*01b0*/  EXIT ;  /* 0x000000000000794d */ /* 0x000fea0003800000 */
.L_x_0:
[----:B------:R-:W-:-:S00]  /*01c0*/  BRA `(.L_x_0) ;  /* 0xfffffffc00fc7947 */ /* 0x000fc0000383ffff */
[----:B------:R-:W-:-:S00]  /*01d0*/  NOP ;  /* 0x0000000000007918 */ /* 0x000fc00000000000 */
        /* <DEDUP_REMOVED lines=10> */
.L_x_20:


//--------------------- .text._Z11AtualizaC_3PiiPc --------------------------
	.section	.text._Z11AtualizaC_3PiiPc,"ax",@progbits
	.align	128
        .global         _Z11AtualizaC_3PiiPc
        .type           _Z11AtualizaC_3PiiPc,@function
        .size           _Z11AtualizaC_3PiiPc,(.L_x_21 - _Z11AtualizaC_3PiiPc)
        .other          _Z11AtualizaC_3PiiPc,@"STO_CUDA_ENTRY STV_DEFAULT"
_Z11AtualizaC_3PiiPc:
.text._Z11AtualizaC_3PiiPc:
        /* <DEDUP_REMOVED lines=8> */
[----:B------:R-:W0:Y:S01]  /*0080*/  LDCU.64 UR6, c[0x0][0x390] ;  /* 0x00007200ff0677ac */ /* 0x000e220008000a00 */
[----:B------:R-:W1:Y:S01]  /*0090*/  LDCU.64 UR4, c[0x0][0x358] ;  /* 0x00006b00ff0477ac */ /* 0x000e620008000a00 */
[----:B0-----:R-:W-:-:S04]  /*00a0*/  IADD3 R2, P0, PT, R7, UR6, RZ ;  /* 0x0000000607027c10 */ /* 0x001fc8000ff1e0ff */
[----:B------:R-:W-:-:S05]  /*00b0*/  LEA.HI.X.SX32 R3, R7, UR7, 0x1, P0 ;  /* 0x0000000707037c11 */ /* 0x000fca00080f0eff */
[----:B-1----:R-:W2:Y:S02]  /*00c0*/  LDG.E.U8 R2, desc[UR4][R2.64] ;  /* 0x0000000402027981 */ /* 0x002ea4000c1e1100 */
[----:B--2---:R-:W-:-:S13]  /*00d0*/  ISETP.NE.AND P0, PT, R2, RZ, PT ;  /* 0x000000ff0200720c */ /* 0x004fda0003f05270 */
[----:B------:R-:W-:Y:S05]  /*00e0*/  @P0 EXIT ;  /* 0x000000000000094d */ /* 0x000fea0003800000 */
[----:B------:R-:W0:Y:S02]  /*00f0*/  LDC.64 R4, c[0x0][0x380] ;  /* 0x0000e000ff047b82 */ /* 0x000e240000000a00 */
[----:B0-----:R-:W-:-:S05]  /*0100*/  IMAD.WIDE R2, R7, 0x4, R4 ;  /* 0x0000000407027825 */ /* 0x001fca00078e0204 */
[----:B------:R-:W2:Y:S02]  /*0110*/  LDG.E R7, desc[UR4][R2.64] ;  /* 0x0000000402077981 */ /* 0x000ea4000c1e1900 */
[----:B--2---:R-:W-:-:S06]  /*0120*/  IMAD.WIDE R4, R7, 0x4, R4 ;  /* 0x0000000407047825 */ /* 0x004fcc00078e0204 */
[----:B------:R-:W2:Y:S04]  /*0130*/  LDG.E R5, desc[UR4][R4.64] ;  /* 0x0000000404057981 */ /* 0x000ea8000c1e1900 */
[----:B--2---:R-:W-:Y:S01]  /*0140*/  STG.E desc[UR4][R2.64], R5 ;  /* 0x0000000502007986 */ /* 0x004fe2000c101904 */
[----:B------:R-:W-:Y:S05]  /*0150*/  EXIT ;  /* 0x000000000000794d */ /* 0x000fea0003800000 */
.L_x_1:
        /* <DEDUP_REMOVED lines=10> */
.L_x_21:


//--------------------- .text._Z13DefineNovosVUPiiPcPj --------------------------
	.section	.text._Z13DefineNovosVUPiiPcPj,"ax",@progbits
	.align	128
        .global         _Z13DefineNovosVUPiiPcPj
        .type           _Z13DefineNovosVUPiiPcPj,@function
        .size           _Z13DefineNovosVUPiiPcPj,(.L_x_22 - _Z13DefineNovosVUPiiPcPj)
        .other          _Z13DefineNovosVUPiiPcPj,@"STO_CUDA_ENTRY STV_DEFAULT"
_Z13DefineNovosVUPiiPcPj:
.text._Z13DefineNovosVUPiiPcPj:
        /* <DEDUP_REMOVED lines=10> */
[----:B0-----:R-:W-:-:S05]  /*00a0*/  IMAD.WIDE R2, R7, 0x4, R2 ;  /* 0x0000000407027825 */ /* 0x001fca00078e0202 */
[----:B-1----:R-:W2:Y:S02]  /*00b0*/  LDG.E R0, desc[UR4][R2.64] ;  /* 0x0000000402007981 */ /* 0x002ea4000c1e1900 */
[----:B--2---:R-:W-:-:S13]  /*00c0*/  ISETP.NE.AND P0, PT, R0, R7, PT ;  /* 0x000000070000720c */ /* 0x004fda0003f05270 */
[----:B------:R-:W-:Y:S05]  /*00d0*/  @P0 EXIT ;  /* 0x000000000000094d */ /* 0x000fea0003800000 */
[----:B------:R-:W0:Y:S01]  /*00e0*/  S2R R9, SR_LANEID ;  /* 0x0000000000097919 */ /* 0x000e220000000000 */
[----:B------:R-:W-:Y:S01]  /*00f0*/  VOTEU.ANY UR6, UPT, PT ;  /* 0x0000000000067886 */ /* 0x000fe200038e0100 */
[----:B------:R-:W1:Y:S01]  /*0100*/  LDC.64 R4, c[0x0][0x398] ;  /* 0x0000e600ff047b82 */ /* 0x000e620000000a00 */
[----:B------:R-:W0:Y:S01]  /*0110*/  FLO.U32 R0, UR6 ;  /* 0x0000000600007d00 */ /* 0x000e2200080e0000 */
[----:B------:R-:W2:Y:S01]  /*0120*/  S2R R6, SR_LTMASK ;  /* 0x0000000000067919 */ /* 0x000ea20000003900 */
[----:B------:R-:W3:Y:S06]  /*0130*/  LDCU.64 UR8, c[0x0][0x390] ;  /* 0x00007200ff0877ac */ /* 0x000eec0008000a00 */
[----:B------:R-:W1:Y:S01]  /*0140*/  POPC R11, UR6 ;  /* 0x00000006000b7d09 */ /* 0x000e620008000000 */
[----:B0-----:R-:W-:-:S13]  /*0150*/  ISETP.EQ.U32.AND P0, PT, R0, R9, PT ;  /* 0x000000090000720c */ /* 0x001fda0003f02070 */
[----:B-1----:R-:W4:Y:S01]  /*0160*/  @P0 ATOMG.E.ADD.STRONG.GPU PT, R5, desc[UR4][R4.64], R11 ;  /* 0x8000000b040509a8 */ /* 0x002f2200081ef104 */
[----:B--2---:R-:W-:Y:S01]  /*0170*/  LOP3.LUT R8, R6, UR6, RZ, 0xc0, !PT ;  /* 0x0000000606087c12 */ /* 0x004fe2000f8ec0ff */
[----:B------:R-:W-:Y:S01]  /*0180*/  IMAD.MOV.U32 R10, RZ, RZ, 0x1 ;  /* 0x00000001ff0a7424 */ /* 0x000fe200078e00ff */
[----:B---3--:R-:W-:-:S04]  /*0190*/  IADD3 R6, P0, PT, R7, UR8, RZ ;  /* 0x0000000807067c10 */ /* 0x008fc8000ff1e0ff */
[----:B------:R-:W0:Y:S01]  /*01a0*/  POPC R8, R8 ;  /* 0x0000000800087309 */ /* 0x000e220000000000 */
[----:B------:R-:W-:Y:S01]  /*01b0*/  LEA.HI.X.SX32 R7, R7, UR9, 0x1, P0 ;  /* 0x0000000907077c11 */ /* 0x000fe200080f0eff */
[----:B----4-:R-:W0:Y:S02]  /*01c0*/  SHFL.IDX PT, R9, R5, R0, 0x1f ;  /* 0x00001f0005097589 */ /* 0x010e2400000e0000 */
[----:B0-----:R-:W-:-:S05]  /*01d0*/  IMAD.IADD R9, R9, 0x1, R8 ;  /* 0x0000000109097824 */ /* 0x001fca00078e0208 */
[----:B------:R-:W-:Y:S04]  /*01e0*/  STG.E desc[UR4][R2.64], R9 ;  /* 0x0000000902007986 */ /* 0x000fe8000c101904 */
[----:B------:R-:W-:Y:S01]  /*01f0*/  STG.E.U8 desc[UR4][R6.64], R10 ;  /* 0x0000000a06007986 */ /* 0x000fe2000c101104 */
[----:B------:R-:W-:Y:S05]  /*0200*/  EXIT ;  /* 0x000000000000794d */ /* 0x000fea0003800000 */
.L_x_2:
        /* <DEDUP_REMOVED lines=15> */
.L_x_22:


//--------------------- .text._Z11AtualizaC_1P8aresta_EPiS1_i --------------------------
	.section	.text._Z11AtualizaC_1P8aresta_EPiS1_i,"ax",@progbits
	.align	128
        .global         _Z11AtualizaC_1P8aresta_EPiS1_i
        .type           _Z11AtualizaC_1P8aresta_EPiS1_i,@function
        .size           _Z11AtualizaC_1P8aresta_EPiS1_i,(.L_x_23 - _Z11AtualizaC_1P8aresta_EPiS1_i)
        .other          _Z11AtualizaC_1P8aresta_EPiS1_i,@"STO_CUDA_ENTRY STV_DEFAULT"
_Z11AtualizaC_1P8aresta_EPiS1_i:
.text._Z11AtualizaC_1P8aresta_EPiS1_i:
        /* <DEDUP_REMOVED lines=9> */
[----:B------:R-:W1:Y:S07]  /*0090*/  LDCU.64 UR4, c[0x0][0x358] ;  /* 0x00006b00ff0477ac */ /* 0x000e6e0008000a00 */
[----:B------:R-:W2:Y:S01]  /*00a0*/  LDC.64 R6, c[0x0][0x388] ;  /* 0x0000e200ff067b82 */ /* 0x000ea20000000a00 */
[----:B0-----:R-:W-:-:S05]  /*00b0*/  IMAD.WIDE R2, R5, 0x8, R2 ;  /* 0x0000000805027825 */ /* 0x001fca00078e0202 */
[----:B-1----:R-:W2:Y:S04]  /*00c0*/  LDG.E R5, desc[UR4][R2.64] ;  /* 0x0000000402057981 */ /* 0x002ea8000c1e1900 */
[----:B------:R-:W3:Y:S01]  /*00d0*/  LDG.E R9, desc[UR4][R2.64+0x4] ;  /* 0x0000040402097981 */ /* 0x000ee2000c1e1900 */
[----:B--2---:R-:W-:-:S04]  /*00e0*/  IMAD.WIDE R4, R5, 0x4, R6 ;  /* 0x0000000405047825 */ /* 0x004fc800078e0206 */
[----:B---3--:R-:W-:Y:S02]  /*00f0*/  IMAD.WIDE R6, R9, 0x4, R6 ;  /* 0x0000000409067825 */ /* 0x008fe400078e0206 */
[----:B------:R-:W2:Y:S04]  /*0100*/  LDG.E R9, desc[UR4][R4.64] ;  /* 0x0000000404097981 */ /* 0x000ea8000c1e1900 */
[----:B------:R-:W2:Y:S02]  /*0110*/  LDG.E R0, desc[UR4][R6.64] ;  /* 0x0000000406007981 */ /* 0x000ea4000c1e1900 */
[----:B--2---:R-:W-:-:S13]  /*0120*/  ISETP.GE.AND P0, PT, R9, R0, PT ;  /* 0x000000000900720c */ /* 0x004fda0003f06270 */
[----:B------:R-:W-:Y:S05]  /*0130*/  @P0 BRA `(.L_x_3) ;  /* 0x0000000000140947 */ /* 0x000fea0003800000 */
[----:B------:R-:W0:Y:S01]  /*0140*/  LDC.64 R2, c[0x0][0x390] ;  /* 0x0000e400ff027b82 */ /* 0x000e220000000a00 */
[----:B------:R-:W-:Y:S01]  /*0150*/  HFMA2 R5, -RZ, RZ, 0, 5.9604644775390625e-08 ;  /* 0x00000001ff057431 */ /* 0x000fe200000001ff */
[----:B------:R-:W-:Y:S04]  /*0160*/  REDG.E.MIN.S32.STRONG.GPU desc[UR4][R6.64], R9 ;  /* 0x000000090600798e */ /* 0x000fe8000c92e304 */
[----:B0-----:R-:W-:Y:S01]  /*0170*/  STG.E desc[UR4][R2.64], R5 ;  /* 0x0000000502007986 */ /* 0x001fe2000c101904 */
[----:B------:R-:W-:Y:S05]  /*0180*/  EXIT ;  /* 0x000000000000794d */ /* 0x000fea0003800000 */
.L_x_3:
[----:B------:R-:W-:-:S13]  /*0190*/  ISETP.GE.AND P0, PT, R0, R9, PT ;  /* 0x000000090000720c */ /* 0x000fda0003f06270 */
[----:B------:R-:W-:Y:S05]  /*01a0*/  @P0 EXIT ;  /* 0x000000000000094d */ /* 0x000fea0003800000 */
[----:B------:R-:W0:Y:S01]  /*01b0*/  LDC.64 R2, c[0x0][0x390] ;  /* 0x0000e400ff027b82 */ /* 0x000e220000000a00 */
[----:B------:R-:W-:Y:S01]  /*01c0*/  HFMA2 R7, -RZ, RZ, 0, 5.9604644775390625e-08 ;  /* 0x00000001ff077431 */ /* 0x000fe200000001ff */
[----:B------:R-:W-:Y:S04]  /*01d0*/  REDG.E.MIN.S32.STRONG.GPU desc[UR4][R4.64], R0 ;  /* 0x000000000400798e */ /* 0x000fe8000c92e304 */
[----:B0-----:R-:W-:Y:S01]  /*01e0*/  STG.E desc[UR4][R2.64], R7 ;  /* 0x0000000702007986 */ /* 0x001fe2000c101904 */
[----:B------:R-:W-:Y:S05]  /*01f0*/  EXIT ;  /* 0x000000000000794d */ /* 0x000fea0003800000 */
.L_x_4:
        /* <DEDUP_REMOVED lines=16> */
.L_x_23:


//--------------------- .text._Z21Inicializa_arestasE_CP6arestaPiiS1_P8aresta_EPj --------------------------
	.section	.text._Z21Inicializa_arestasE_CP6arestaPiiS1_P8aresta_EPj,"ax",@progbits
	.align	128
        .global         _Z21Inicializa_arestasE_CP6arestaPiiS1_P8aresta_EPj
        .type           _Z21Inicializa_arestasE_CP6arestaPiiS1_P8aresta_EPj,@function
        .size           _Z21Inicializa_arestasE_CP6arestaPiiS1_P8aresta_EPj,(.L_x_24 - _Z21Inicializa_arestasE_CP6arestaPiiS1_P8aresta_EPj)
        .other          _Z21Inicializa_arestasE_CP6arestaPiiS1_P8aresta_EPj,@"STO_CUDA_ENTRY STV_DEFAULT"
_Z21Inicializa_arestasE_CP6arestaPiiS1_P8aresta_EPj:
.text._Z21Inicializa_arestasE_CP6arestaPiiS1_P8aresta_EPj:
        /* <DEDUP_REMOVED lines=12> */
[----:B-1----:R-:W2:Y:S02]  /*00c0*/  LDG.E R7, desc[UR4][R4.64] ;  /* 0x0000000404077981 */ /* 0x002ea4000c1e1900 */
[----:B--2---:R-:W-:-:S05]  /*00d0*/  IMAD.WIDE R6, R7, 0xc, R2 ;  /* 0x0000000c07067825 */ /* 0x004fca00078e0202 */
[----:B------:R-:W2:Y:S01]  /*00e0*/  LDG.E R8, desc[UR4][R6.64+0x8] ;  /* 0x0000080406087981 */ /* 0x000ea2000c1e1900 */
[----:B------:R-:W-:Y:S04]  /*00f0*/  BSSY.RECONVERGENT B0, `(.L_x_5) ;  /* 0x0000022000007945 */ /* 0x000fe80003800200 */
[----:B------:R-:W-:Y:S01]  /*0100*/  BSSY.RELIABLE B1, `(.L_x_6) ;  /* 0x000000a000017945 */ /* 0x000fe20003800100 */
[----:B--2---:R-:W-:-:S13]  /*0110*/  ISETP.NE.AND P0, PT, R8, 0x1, PT ;  /* 0x000000010800780c */ /* 0x004fda0003f05270 */
[----:B------:R-:W-:Y:S05]  /*0120*/  @!P0 BRA `(.L_x_7) ;  /* 0x00000000001c8947 */ /* 0x000fea0003800000 */
[----:B------:R-:W-:-:S13]  /*0130*/  ISETP.NE.AND P0, PT, R8, 0x2, PT ;  /* 0x000000020800780c */ /* 0x000fda0003f05270 */
[----:B------:R-:W-:Y:S05]  /*0140*/  @P0 BREAK.RELIABLE B1 ;  /* 0x0000000000010942 */ /* 0x000fea0003800100 */
[----:B------:R-:W-:Y:S05]  /*0150*/  @P0 BRA `(.L_x_8) ;  /* 0x00000000006c0947 */ /* 0x000fea0003800000 */
[----:B------:R-:W2:Y:S02]  /*0160*/  LDG.E R7, desc[UR4][R6.64] ;  /* 0x0000000406077981 */ /* 0x000ea4000c1e1900 */
[----:B--2---:R-:W-:-:S13]  /*0170*/  ISETP.NE.AND P0, PT, R0, R7, PT ;  /* 0x000000070000720c */ /* 0x004fda0003f05270 */
[----:B------:R-:W-:Y:S05]  /*0180*/  @P0 BREAK.RELIABLE B1 ;  /* 0x0000000000010942 */ /* 0x000fea0003800100 */
[----:B------:R-:W-:Y:S05]  /*0190*/  @P0 BRA `(.L_x_8) ;  /* 0x00000000005c0947 */ /* 0x000fea0003800000 */
.L_x_7:
[----:B------:R-:W-:Y:S05]  /*01a0*/  BSYNC.RELIABLE B1 ;  /* 0x0000000000017941 */ /* 0x000fea0003800100 */
.L_x_6:
[----:B------:R-:W0:Y:S01]  /*01b0*/  S2R R9, SR_LANEID ;  /* 0x0000000000097919 */ /* 0x000e220000000000 */
[----:B------:R-:W-:Y:S01]  /*01c0*/  VOTEU.ANY UR6, UPT, PT ;  /* 0x0000000000067886 */ /* 0x000fe200038e0100 */
[----:B------:R-:W1:Y:S01]  /*01d0*/  LDC.64 R6, c[0x0][0x3a8] ;  /* 0x0000ea00ff067b82 */ /* 0x000e620000000a00 */
[----:B------:R-:W0:Y:S01]  /*01e0*/  FLO.U32 R12, UR6 ;  /* 0x00000006000c7d00 */ /* 0x000e2200080e0000 */
[----:B------:R-:W2:Y:S06]  /*01f0*/  S2R R14, SR_LTMASK ;  /* 0x00000000000e7919 */ /* 0x000eac0000003900 */
[----:B------:R-:W3:Y:S01]  /*0200*/  LDC.64 R10, c[0x0][0x3a0] ;  /* 0x0000e800ff0a7b82 */ /* 0x000ee20000000a00 */
[----:B------:R-:W1:Y:S01]  /*0210*/  POPC R15, UR6 ;  /* 0x00000006000f7d09 */ /* 0x000e620008000000 */
[----:B0-----:R-:W-:-:S13]  /*0220*/  ISETP.EQ.U32.AND P0, PT, R12, R9, PT ;  /* 0x000000090c00720c */ /* 0x001fda0003f02070 */
[----:B-1----:R-:W4:Y:S04]  /*0230*/  @P0 ATOMG.E.ADD.STRONG.GPU PT, R7, desc[UR4][R6.64], R15 ;  /* 0x8000000f060709a8 */ /* 0x002f2800081ef104 */
[----:B------:R-:W5:Y:S01]  /*0240*/  LDG.E R9, desc[UR4][R4.64] ;  /* 0x0000000404097981 */ /* 0x000f62000c1e1900 */
[----:B--2---:R-:W-:-:S06]  /*0250*/  LOP3.LUT R14, R14, UR6, RZ, 0xc0, !PT ;  /* 0x000000060e0e7c12 */ /* 0x004fcc000f8ec0ff */
[----:B------:R-:W0:Y:S01]  /*0260*/  POPC R14, R14 ;  /* 0x0000000e000e7309 */ /* 0x000e220000000000 */
[----:B-----5:R-:W-:-:S06]  /*0270*/  IMAD.WIDE R8, R9, 0xc, R2 ;  /* 0x0000000c09087825 */ /* 0x020fcc00078e0202 */
[----:B------:R-:W2:Y:S04]  /*0280*/  LDG.E R9, desc[UR4][R8.64] ;  /* 0x0000000408097981 */ /* 0x000ea8000c1e1900 */
[----:B----4-:R-:W0:Y:S02]  /*0290*/  SHFL.IDX PT, R13, R7, R12, 0x1f ;  /* 0x00001f0c070d7589 */ /* 0x010e2400000e0000 */
[----:B0-----:R-:W-:-:S05]  /*02a0*/  IADD3 R13, PT, PT, R13, R14, RZ ;  /* 0x0000000e0d0d7210 */ /* 0x001fca0007ffe0ff */
[----:B---3--:R-:W-:-:S05]  /*02b0*/  IMAD.WIDE R10, R13, 0x8, R10 ;  /* 0x000000080d0a7825 */ /* 0x008fca00078e020a */
[----:B--2---:R0:W-:Y:S04]  /*02c0*/  STG.E desc[UR4][R10.64], R9 ;  /* 0x000000090a007986 */ /* 0x0041e8000c101904 */
[----:B------:R-:W2:Y:S02]  /*02d0*/  LDG.E R5, desc[UR4][R4.64] ;  /* 0x0000000404057981 */ /* 0x000ea4000c1e1900 */
[----:B--2---:R-:W-:-:S06]  /*02e0*/  IMAD.WIDE R2, R5, 0xc, R2 ;  /* 0x0000000c05027825 */ /* 0x004fcc00078e0202 */
[----:B------:R-:W2:Y:S04]  /*02f0*/  LDG.E R3, desc[UR4][R2.64+0x4] ;  /* 0x0000040402037981 */ /* 0x000ea8000c1e1900 */
[----:B--2---:R0:W-:Y:S02]  /*0300*/  STG.E desc[UR4][R10.64+0x4], R3 ;  /* 0x000004030a007986 */ /* 0x0041e4000c101904 */
.L_x_8:
[----:B------:R-:W-:Y:S05]  /*0310*/  BSYNC.RECONVERGENT B0 ;  /* 0x0000000000007941 */ /* 0x000fea0003800200 */
.L_x_5:
[----:B------:R-:W-:Y:S05]  /*0320*/  WARPSYNC.ALL ;  /* 0x0000000000007948 */ /* 0x000fea0003800000 */
[----:B0-----:R-:W0:Y:S02]  /*0330*/  LDC.64 R2, c[0x0][0x398] ;  /* 0x0000e600ff027b82 */ /* 0x001e240000000a00 */
[----:B0-----:R-:W-:-:S05]  /*0340*/  IMAD.WIDE R2, R0, 0x4, R2 ;  /* 0x0000000400027825 */ /* 0x001fca00078e0202 */
[----:B------:R-:W-:Y:S01]  /*0350*/  STG.E desc[UR4][R2.64], R0 ;  /* 0x0000000002007986 */ /* 0x000fe2000c101904 */
[----:B------:R-:W-:Y:S05]  /*0360*/  EXIT ;  /* 0x000000000000794d */ /* 0x000fea0003800000 */
.L_x_9:
        /* <DEDUP_REMOVED lines=9> */
.L_x_24:


//--------------------- .text._Z20Calcula_num_zerodiffP6arestaPfiPiPjS3_Pd --------------------------
	.section	.text._Z20Calcula_num_zerodiffP6arestaPfiPiPjS3_Pd,"ax",@progbits
	.align	128
        .global         _Z20Calcula_num_zerodiffP6arestaPfiPiPjS3_Pd
        .type           _Z20Calcula_num_zerodiffP6arestaPfiPiPjS3_Pd,@function
        .size           _Z20Calcula_num_zerodiffP6arestaPfiPiPjS3_Pd,(.L_x_25 - _Z20Calcula_num_zerodiffP6arestaPfiPiPjS3_Pd)
        .other          _Z20Calcula_num_zerodiffP6arestaPfiPiPjS3_Pd,@"STO_CUDA_ENTRY STV_DEFAULT"
_Z20Calcula_num_zerodiffP6arestaPfiPiPjS3_Pd:
.text._Z20Calcula_num_zerodiffP6arestaPfiPiPjS3_Pd:
        /* <DEDUP_REMOVED lines=12> */
[----:B--2---:R-:W-:-:S13]  /*00c0*/  ISETP.NE.AND P0, PT, R0, RZ, PT ;  /* 0x000000ff0000720c */ /* 0x004fda0003f05270 */
[----:B------:R-:W-:Y:S05]  /*00d0*/  @!P0 EXIT ;  /* 0x000000000000894d */ /* 0x000fea0003800000 */
        /* <DEDUP_REMOVED lines=8> */
[----:B-1----:R-:W4:Y:S01]  /*0160*/  @P0 ATOMG.E.ADD.STRONG.GPU PT, R5, desc[UR4][R4.64], R13 ;  /* 0x8000000d040509a8 */ /* 0x002f2200081ef104 */
[----:B--2---:R-:W-:-:S06]  /*0170*/  LOP3.LUT R8, R8, UR6, RZ, 0xc0, !PT ;  /* 0x0000000608087c12 */ /* 0x004fcc000f8ec0ff */
[----:B------:R-:W0:Y:S01]  /*0180*/  POPC R8, R8 ;  /* 0x0000000800087309 */ /* 0x000e220000000000 */
[----:B----4-:R-:W0:Y:S02]  /*0190*/  SHFL.IDX PT, R11, R5, R0, 0x1f ;  /* 0x00001f00050b7589 */ /* 0x010e2400000e0000 */
[----:B0-----:R-:W-:-:S04]  /*01a0*/  IMAD.IADD R11, R11, 0x1, R8 ;  /* 0x000000010b0b7824 */ /* 0x001fc800078e0208 */
[----:B---3--:R-:W-:-:S05]  /*01b0*/  IMAD.WIDE R6, R11, 0x4, R6 ;  /* 0x000000040b067825 */ /* 0x008fca00078e0206 */
[----:B------:R0:W-:Y:S04]  /*01c0*/  STG.E desc[UR4][R6.64], R9 ;  /* 0x0000000906007986 */ /* 0x0001e8000c101904 */
[----:B------:R-:W2:Y:S02]  /*01d0*/  LDG.E R2, desc[UR4][R2.64+0x8] ;  /* 0x0000080402027981 */ /* 0x000ea4000c1e1900 */
[----:B--2---:R-:W-:-:S13]  /*01e0*/  ISETP.NE.AND P0, PT, R2, 0x2, PT ;  /* 0x000000020200780c */ /* 0x004fda0003f05270 */
[----:B0-----:R-:W-:Y:S05]  /*01f0*/  @P0 EXIT ;  /* 0x000000000000094d */ /* 0x001fea0003800000 */
[----:B------:R-:W0:Y:S01]  /*0200*/  LDC.64 R2, c[0x0][0x3a8] ;  /* 0x0000ea00ff027b82 */ /* 0x000e220000000a00 */
[----:B------:R-:W-:Y:S02]  /*0210*/  VOTEU.ANY UR6, UPT, PT ;  /* 0x0000000000067886 */ /* 0x000fe400038e0100 */
[----:B------:R-:W-:Y:S02]  /*0220*/  UFLO.U32 UR7, UR6 ;  /* 0x00000006000772bd */ /* 0x000fe400080e0000 */
[----:B------:R-:W0:Y:S04]  /*0230*/  POPC R5, UR6 ;  /* 0x0000000600057d09 */ /* 0x000e280008000000 */
[----:B------:R-:W-:-:S13]  /*0240*/  ISETP.EQ.U32.AND P0, PT, R15, UR7, PT ;  /* 0x000000070f007c0c */ /* 0x000fda000bf02070 */
[----:B0-----:R-:W-:Y:S01]  /*0250*/  @P0 REDG.E.ADD.STRONG.GPU desc[UR4][R2.64], R5 ;  /* 0x000000050200098e */ /* 0x001fe2000c12e104 */
[----:B------:R-:W-:Y:S05]  /*0260*/  EXIT ;  /* 0x000000000000794d */ /* 0x000fea0003800000 */
.L_x_10:
        /* <DEDUP_REMOVED lines=9> */
.L_x_25:


//--------------------- .text._Z19MarcarArestas_StrutP6arestaPii --------------------------
	.section	.text._Z19MarcarArestas_StrutP6arestaPii,"ax",@progbits
	.align	128
        .global         _Z19MarcarArestas_StrutP6arestaPii
        .type           _Z19MarcarArestas_StrutP6arestaPii,@function
        .size           _Z19MarcarArestas_StrutP6arestaPii,(.L_x_26 - _Z19MarcarArestas_StrutP6arestaPii)
        .other          _Z19MarcarArestas_StrutP6arestaPii,@"STO_CUDA_ENTRY STV_DEFAULT"
_Z19MarcarArestas_StrutP6arestaPii:
.text._Z19MarcarArestas_StrutP6arestaPii:
        /* <DEDUP_REMOVED lines=10> */
[----:B0-----:R-:W-:-:S06]  /*00a0*/  IMAD.WIDE R2, R5, 0x4, R2 ;  /* 0x0000000405027825 */ /* 0x001fcc00078e0202 */
[----:B------:R-:W0:Y:S01]  /*00b0*/  LDC.64 R4, c[0x0][0x380] ;  /* 0x0000e000ff047b82 */ /* 0x000e220000000a00 */
[----:B-1----:R-:W0:Y:S01]  /*00c0*/  LDG.E R3, desc[UR4][R2.64] ;  /* 0x0000000402037981 */ /* 0x002e22000c1e1900 */
[----:B------:R-:W-:Y:S02]  /*00d0*/  HFMA2 R7, -RZ, RZ, 0, 5.9604644775390625e-08 ;  /* 0x00000001ff077431 */ /* 0x000fe400000001ff */
[----:B0-----:R-:W-:-:S05]  /*00e0*/  IMAD.WIDE R4, R3, 0xc, R4 ;  /* 0x0000000c03047825 */ /* 0x001fca00078e0204 */
[----:B------:R-:W-:Y:S01]  /*00f0*/  REDG.E.ADD.STRONG.GPU desc[UR4][R4.64+0x8], R7 ;  /* 0x000008070400798e */ /* 0x000fe2000c12e104 */
[----:B------:R-:W-:Y:S05]  /*0100*/  EXIT ;  /* 0x000000000000794d */ /* 0x000fea0003800000 */
.L_x_11:
        /* <DEDUP_REMOVED lines=15> */
.L_x_26:


//--------------------- .text._Z20EncontraMenorAresta2P6arestaPfPiii --------------------------
	.section	.text._Z20EncontraMenorAresta2P6arestaPfPiii,"ax",@progbits
	.align	128
        .global         _Z20EncontraMenorAresta2P6arestaPfPiii
        .type           _Z20EncontraMenorAresta2P6arestaPfPiii,@function
        .size           _Z20EncontraMenorAresta2P6arestaPfPiii,(.L_x_27 - _Z20EncontraMenorAresta2P6arestaPfPiii)
        .other          _Z20EncontraMenorAresta2P6arestaPfPiii,@"STO_CUDA_ENTRY STV_DEFAULT"
_Z20EncontraMenorAresta2P6arestaPfPiii:
.text._Z20EncontraMenorAresta2P6arestaPfPiii:
        /* <DEDUP_REMOVED lines=16> */
[----:B------:R-:W2:Y:S08]  /*0100*/  LDC.64 R4, c[0x0][0x390] ;  /* 0x0000e400ff047b82 */ /* 0x000eb00000000a00 */
[----:B------:R-:W0:Y:S01]  /*0110*/  LDC.64 R10, c[0x0][0x388] ;  /* 0x0000e200ff0a7b82 */ /* 0x000e220000000a00 */
[----:B--2---:R-:W-:-:S05]  /*0120*/  IMAD.WIDE R4, R9, 0x4, R4 ;  /* 0x0000000409047825 */ /* 0x004fca00078e0204 */
[----:B------:R-:W2:Y:S01]  /*0130*/  LDG.E R0, desc[UR4][R4.64] ;  /* 0x0000000404007981 */ /* 0x000ea2000c1e1900 */
[----:B------:R-:W-:Y:S01]  /*0140*/  BSSY.RECONVERGENT B0, `(.L_x_12) ;  /* 0x000000c000007945 */ /* 0x000fe20003800200 */
[----:B0-----:R-:W-:Y:S01]  /*0150*/  IMAD.WIDE R6, R3, 0x4, R10 ;  /* 0x0000000403067825 */ /* 0x001fe200078e020a */
[----:B--2---:R-:W-:-:S13]  /*0160*/  ISETP.NE.AND P0, PT, R0, -0x1, PT ;  /* 0xffffffff0000780c */ /* 0x004fda0003f05270 */
[----:B------:R-:W-:Y:S05]  /*0170*/  @!P0 BRA `(.L_x_13) ;  /* 0x0000000000208947 */ /* 0x000fea0003800000 */
[----:B------:R-:W-:Y:S02]  /*0180*/  IMAD.WIDE R8, R0, 0x4, R10 ;  /* 0x0000000400087825 */ /* 0x000fe400078e020a */
[----:B------:R-:W2:Y:S04]  /*0190*/  LDG.E R11, desc[UR4][R6.64] ;  /* 0x00000004060b7981 */ /* 0x000ea8000c1e1900 */
[----:B------:R-:W2:Y:S02]  /*01a0*/  LDG.E R8, desc[UR4][R8.64] ;  /* 0x0000000408087981 */ /* 0x000ea4000c1e1900 */
[----:B--2---:R-:W-:-:S13]  /*01b0*/  FSETP.GT.AND P0, PT, R8, R11, PT ;  /* 0x0000000b0800720b */ /* 0x004fda0003f04000 */
[----:B------:R-:W-:Y:S05]  /*01c0*/  @P0 BRA `(.L_x_13) ;  /* 0x00000000000c0947 */ /* 0x000fea0003800000 */
[----:B------:R-:W-:-:S04]  /*01d0*/  ISETP.GT.AND P0, PT, R0, R3, PT ;  /* 0x000000030000720c */ /* 0x000fc80003f04270 */
[----:B------:R-:W-:-:S13]  /*01e0*/  FSETP.NEU.OR P0, PT, R8, R11, !P0 ;  /* 0x0000000b0800720b */ /* 0x000fda000470d400 */
[----:B------:R-:W-:Y:S05]  /*01f0*/  @P0 EXIT ;  /* 0x000000000000094d */ /* 0x000fea0003800000 */
.L_x_13:
[----:B------:R-:W-:Y:S05]  /*0200*/  BSYNC.RECONVERGENT B0 ;  /* 0x0000000000007941 */ /* 0x000fea0003800200 */
.L_x_12:
[----:B------:R-:W-:-:S06]  /*0210*/  IMAD.MOV.U32 R2, RZ, RZ, -0x1 ;  /* 0xffffffffff027424 */ /* 0x000fcc00078e00ff */
[----:B------:R-:W2:Y:S02]  /*0220*/  ATOMG.E.CAS.STRONG.GPU PT, R2, [R4], R2, R3 ;  /* 0x00000002040273a9 */ /* 0x000ea400001ee103 */
[----:B--2---:R-:W-:-:S13]  /*0230*/  ISETP.NE.AND P0, PT, R2, -0x1, PT ;  /* 0xffffffff0200780c */ /* 0x004fda0003f05270 */
[----:B------:R-:W-:Y:S05]  /*0240*/  @!P0 EXIT ;  /* 0x000000000000894d */ /* 0x000fea0003800000 */
[----:B------:R-:W0:Y:S01]  /*0250*/  LDC.64 R10, c[0x0][0x388] ;  /* 0x0000e200ff0a7b82 */ /* 0x000e220000000a00 */
[----:B------:R-:W-:-:S07]  /*0260*/  IMAD.MOV.U32 R13, RZ, RZ, -0x1 ;  /* 0xffffffffff0d7424 */ /* 0x000fce00078e00ff */
.L_x_14:
[----:B0-----:R-:W-:Y:S01]  /*0270*/  IMAD.WIDE R8, R2, 0x4, R10 ;  /* 0x0000000402087825 */ /* 0x001fe200078e020a */
[----:B------:R-:W2:Y:S05]  /*0280*/  LDG.E R0, desc[UR4][R6.64] ;  /* 0x0000000406007981 */ /* 0x000eaa000c1e1900 */
[----:B------:R-:W2:Y:S01]  /*0290*/  LDG.E R9, desc[UR4][R8.64] ;  /* 0x0000000408097981 */ /* 0x000ea2000c1e1900 */
[----:B------:R-:W-:Y:S02]  /*02a0*/  PLOP3.LUT P0, PT, PT, PT, PT, 0x80, 0x8 ;  /* 0x000000000008781c */ /* 0x000fe40003f0f070 */
[----:B--2---:R-:W-:-:S13]  /*02b0*/  FSETP.GT.AND P1, PT, R9, R0, PT ;  /* 0x000000000900720b */ /* 0x004fda0003f24000 */
[----:B------:R-:W-:-:S04]  /*02c0*/  @!P1 FSETP.NEU.AND P2, PT, R9, R0, PT ;  /* 0x000000000900920b */ /* 0x000fc80003f4d000 */
[----:B------:R-:W-:-:S04]  /*02d0*/  @!P1 ISETP.GT.AND P0, PT, R2, R3, !P2 ;  /* 0x000000030200920c */ /* 0x000fc80005704270 */
[----:B------:R-:W-:-:S13]  /*02e0*/  ISETP.EQ.OR P0, PT, R2, R13, !P0 ;  /* 0x0000000d0200720c */ /* 0x000fda0004702670 */
[----:B------:R-:W-:Y:S05]  /*02f0*/  @P0 EXIT ;  /* 0x000000000000094d */ /* 0x000fea0003800000 */
[----:B------:R-:W2:Y:S02]  /*0300*/  ATOMG.E.CAS.STRONG.GPU PT, R9, [R4], R2, R3 ;  /* 0x00000002040973a9 */ /* 0x000ea400001ee103 */
[----:B--2---:R-:W-:Y:S01]  /*0310*/  ISETP.NE.AND P0, PT, R2, R9, PT ;  /* 0x000000090200720c */ /* 0x004fe20003f05270 */
[----:B------:R-:W-:-:S03]  /*0320*/  IMAD.MOV.U32 R2, RZ, RZ, R9 ;  /* 0x000000ffff027224 */ /* 0x000fc600078e0009 */
[----:B------:R-:W-:Y:S01]  /*0330*/  SEL R13, R9, 0xffffffff, !P0 ;  /* 0xffffffff090d7807 */ /* 0x000fe20004000000 */
[----:B------:R-:W-:Y:S08]  /*0340*/  BRA `(.L_x_14) ;  /* 0xfffffffc00c87947 */ /* 0x000ff0000383ffff */
.L_x_15:
        /* <DEDUP_REMOVED lines=11> */
.L_x_27:


//--------------------- .text._Z20EncontraMenorAresta1P6arestaPfPiii --------------------------
	.section	.text._Z20EncontraMenorAresta1P6arestaPfPiii,"ax",@progbits
	.align	128
        .global         _Z20EncontraMenorAresta1P6arestaPfPiii
        .type           _Z20EncontraMenorAresta1P6arestaPfPiii,@function
        .size           _Z20EncontraMenorAresta1P6arestaPfPiii,(.L_x_28 - _Z20EncontraMenorAresta1P6arestaPfPiii)
        .other          _Z20EncontraMenorAresta1P6arestaPfPiii,@"STO_CUDA_ENTRY STV_DEFAULT"
_Z20EncontraMenorAresta1P6arestaPfPiii:
.text._Z20EncontraMenorAresta1P6arestaPfPiii:
        /* <DEDUP_REMOVED lines=15> */
[----:B------:R-:W0:Y:S08]  /*00f0*/  LDC.64 R4, c[0x0][0x390] ;  /* 0x0000e400ff047b82 */ /* 0x000e300000000a00 */
[----:B------:R-:W1:Y:S01]  /*0100*/  LDC.64 R8, c[0x0][0x388] ;  /* 0x0000e200ff087b82 */ /* 0x000e620000000a00 */
[----:B0-----:R-:W-:-:S05]  /*0110*/  IMAD.WIDE R4, R7, 0x4, R4 ;  /* 0x0000000407047825 */ /* 0x001fca00078e0204 */
[----:B------:R-:W2:Y:S01]  /*0120*/  LDG.E R0, desc[UR4][R4.64] ;  /* 0x0000000404007981 */ /* 0x000ea2000c1e1900 */
[----:B------:R-:W-:Y:S01]  /*0130*/  BSSY.RECONVERGENT B0, `(.L_x_16) ;  /* 0x000000c000007945 */ /* 0x000fe20003800200 */
[----:B-1----:R-:W-:Y:S01]  /*0140*/  IMAD.WIDE R6, R3, 0x4, R8 ;  /* 0x0000000403067825 */ /* 0x002fe200078e0208 */
[----:B--2---:R-:W-:-:S13]  /*0150*/  ISETP.NE.AND P0, PT, R0, -0x1, PT ;  /* 0xffffffff0000780c */ /* 0x004fda0003f05270 */
[----:B------:R-:W-:Y:S05]  /*0160*/  @!P0 BRA `(.L_x_17) ;  /* 0x0000000000208947 */ /* 0x000fea0003800000 */
[----:B------:R-:W-:Y:S01]  /*0170*/  IMAD.WIDE R8, R0, 0x4, R8 ;  /* 0x0000000400087825 */ /* 0x000fe200078e0208 */
[----:B------:R-:W2:Y:S05]  /*0180*/  LDG.E R11, desc[UR4][R6.64] ;  /* 0x00000004060b7981 */ /* 0x000eaa000c1e1900 */
[----:B------:R-:W2:Y:S02]  /*0190*/  LDG.E R8, desc[UR4][R8.64] ;  /* 0x0000000408087981 */ /* 0x000ea4000c1e1900 */
[----:B--2---:R-:W-:-:S13]  /*01a0*/  FSETP.GT.AND P0, PT, R8, R11, PT ;  /* 0x0000000b0800720b */ /* 0x004fda0003f04000 */
[----:B------:R-:W-:Y:S05]  /*01b0*/  @P0 BRA `(.L_x_17) ;  /* 0x00000000000c0947 */ /* 0x000fea0003800000 */
[----:B------:R-:W-:-:S04]  /*01c0*/  ISETP.GT.AND P0, PT, R0, R3, PT ;  /* 0x000000030000720c */ /* 0x000fc80003f04270 */
[----:B------:R-:W-:-:S13]  /*01d0*/  FSETP.NEU.OR P0, PT, R8, R11, !P0 ;  /* 0x0000000b0800720b */ /* 0x000fda000470d400 */
[----:B------:R-:W-:Y:S05]  /*01e0*/  @P0 EXIT ;  /* 0x000000000000094d */ /* 0x000fea0003800000 */
.L_x_17:
[----:B------:R-:W-:Y:S05]  /*01f0*/  BSYNC.RECONVERGENT B0 ;  /* 0x0000000000007941 */ /* 0x000fea0003800200 */
.L_x_16:
[----:B------:R-:W-:-:S06]  /*0200*/  IMAD.MOV.U32 R2, RZ, RZ, -0x1 ;  /* 0xffffffffff027424 */ /* 0x000fcc00078e00ff */
[----:B------:R-:W2:Y:S02]  /*0210*/  ATOMG.E.CAS.STRONG.GPU PT, R2, [R4], R2, R3 ;  /* 0x00000002040273a9 */ /* 0x000ea400001ee103 */
[----:B--2---:R-:W-:-:S13]  /*0220*/  ISETP.NE.AND P0, PT, R2, -0x1, PT ;  /* 0xffffffff0200780c */ /* 0x004fda0003f05270 */
[----:B------:R-:W-:Y:S05]  /*0230*/  @!P0 EXIT ;  /* 0x000000000000894d */ /* 0x000fea0003800000 */
[----:B------:R-:W0:Y:S01]  /*0240*/  LDC.64 R10, c[0x0][0x388] ;  /* 0x0000e200ff0a7b82 */ /* 0x000e220000000a00 */
[----:B------:R-:W-:-:S07]  /*0250*/  IMAD.MOV.U32 R13, RZ, RZ, -0x1 ;  /* 0xffffffffff0d7424 */ /* 0x000fce00078e00ff */
.L_x_18:
        /* <DEDUP_REMOVED lines=14> */
.L_x_19:
        /* <DEDUP_REMOVED lines=12> */
.L_x_28:


//--------------------- .nv.shared.reserved.0     --------------------------
	.section	.nv.shared.reserved.0,"aw",@nobits
	.weak		__nv_reservedSMEM_offset_0_alias
	.size		__nv_reservedSMEM_offset_0_alias, 0, 64
	.other		__nv_reservedSMEM_offset_0_alias,@"STO_CUDA_RESERVED_SHARED STV_DEFAULT"
__nv_reservedSMEM_offset_0_alias:
	.zero		0
	.zero		64


//--------------------- .nv.constant0._Z13MarcarArestasP6arestaPiii --------------------------
	.section	.nv.constant0._Z13MarcarArestasP6arestaPiii,"a",@progbits
	.sectionflags	@""
	.align	4
.nv.constant0._Z13MarcarArestasP6arestaPiii:
	.zero		920


//--------------------- .nv.constant0._Z11AtualizaC_3PiiPc --------------------------
	.section	.nv.constant0._Z11AtualizaC_3PiiPc,"a",@progbits
	.sectionflags	@""
	.align	4
.nv.constant0._Z11AtualizaC_3PiiPc:
	.zero		920


//--------------------- .nv.constant0._Z13DefineNovosVUPiiPcPj --------------------------
	.section	.nv.constant0._Z13DefineNovosVUPiiPcPj,"a",@progbits
	.sectionflags	@""
	.align	4
.nv.constant0._Z13DefineNovosVUPiiPcPj:
	.zero		928


//--------------------- .nv.constant0._Z11AtualizaC_1P8aresta_EPiS1_i --------------------------
	.section	.nv.constant0._Z11AtualizaC_1P8aresta_EPiS1_i,"a",@progbits
	.sectionflags	@""
	.align	4
.nv.constant0._Z11AtualizaC_1P8aresta_EPiS1_i:
	.zero		924


//--------------------- .nv.constant0._Z21Inicializa_arestasE_CP6arestaPiiS1_P8aresta_EPj --------------------------
	.section	.nv.constant0._Z21Inicializa_arestasE_CP6arestaPiiS1_P8aresta_EPj,"a",@progbits
	.sectionflags	@""
	.align	4
.nv.constant0._Z21Inicializa_arestasE_CP6arestaPiiS1_P8aresta_EPj:
	.zero		944


//--------------------- .nv.constant0._Z20Calcula_num_zerodiffP6arestaPfiPiPjS3_Pd --------------------------
	.section	.nv.constant0._Z20Calcula_num_zerodiffP6arestaPfiPiPjS3_Pd,"a",@progbits
	.sectionflags	@""
	.align	4
.nv.constant0._Z20Calcula_num_zerodiffP6arestaPfiPiPjS3_Pd:
	.zero		952


//--------------------- .nv.constant0._Z19MarcarArestas_StrutP6arestaPii --------------------------
	.section	.nv.constant0._Z19MarcarArestas_StrutP6arestaPii,"a",@progbits
	.sectionflags	@""
	.align	4
.nv.constant0._Z19MarcarArestas_StrutP6arestaPii:
	.zero		916


//--------------------- .nv.constant0._Z20EncontraMenorAresta2P6arestaPfPiii --------------------------
	.section	.nv.constant0._Z20EncontraMenorAresta2P6arestaPfPiii,"a",@progbits
	.sectionflags	@""
	.align	4
.nv.constant0._Z20EncontraMenorAresta2P6arestaPfPiii:
	.zero		928


//--------------------- .nv.constant0._Z20EncontraMenorAresta1P6arestaPfPiii --------------------------
	.section	.nv.constant0._Z20EncontraMenorAresta1P6arestaPfPiii,"a",@progbits
	.sectionflags	@""
	.align	4
.nv.constant0._Z20EncontraMenorAresta1P6arestaPfPiii:
	.zero		928


//--------------------- SYMBOLS --------------------------

	.type		.nv.reservedSmem.offset0,@object
	.size		.nv.reservedSmem.offset0,0x4
